//
// Generated by NVIDIA NVVM Compiler
//
// Compiler Build ID: CL-36424714
// Cuda compilation tools, release 13.0, V13.0.88
// Based on NVVM 20.0.0
//

.version 9.0
.target sm_100
.address_size 64

	// .globl	_Z26kgemm_4bit_inference_naiveI6__halfLi128ELi16EEviiiPT_PhPfPKfS2_iiii
// _ZZ26kgemm_4bit_inference_naiveI6__halfLi128ELi16EEviiiPT_PhPfPKfS2_iiiiE9quant_map has been demoted
// _ZZ26kgemm_4bit_inference_naiveI13__nv_bfloat16Li128ELi16EEviiiPT_PhPfPKfS2_iiiiE9quant_map has been demoted
// _ZZ26kgemm_4bit_inference_naiveIfLi128ELi32EEviiiPT_PhPfPKfS1_iiiiE9quant_map has been demoted
.global .align 1 .b8 _ZN34_INTERNAL_5c92b745_4_k_cu_0d92d9574cuda3std3__45__cpo5beginE[1];
.global .align 1 .b8 _ZN34_INTERNAL_5c92b745_4_k_cu_0d92d9574cuda3std3__45__cpo3endE[1];
.global .align 1 .b8 _ZN34_INTERNAL_5c92b745_4_k_cu_0d92d9574cuda3std3__45__cpo6cbeginE[1];
.global .align 1 .b8 _ZN34_INTERNAL_5c92b745_4_k_cu_0d92d9574cuda3std3__45__cpo4cendE[1];
.global .align 1 .b8 _ZN34_INTERNAL_5c92b745_4_k_cu_0d92d9574cuda3std3__45__cpo6rbeginE[1];
.global .align 1 .b8 _ZN34_INTERNAL_5c92b745_4_k_cu_0d92d9574cuda3std3__45__cpo4rendE[1];
.global .align 1 .b8 _ZN34_INTERNAL_5c92b745_4_k_cu_0d92d9574cuda3std3__45__cpo7crbeginE[1];
.global .align 1 .b8 _ZN34_INTERNAL_5c92b745_4_k_cu_0d92d9574cuda3std3__45__cpo5crendE[1];
.global .align 1 .b8 _ZN34_INTERNAL_5c92b745_4_k_cu_0d92d9574cuda3std3__436_GLOBAL__N__5c92b745_4_k_cu_0d92d9576ignoreE[1];
.global .align 1 .b8 _ZN34_INTERNAL_5c92b745_4_k_cu_0d92d9574cuda3std3__419piecewise_constructE[1];
.global .align 1 .b8 _ZN34_INTERNAL_5c92b745_4_k_cu_0d92d9574cuda3std3__48in_placeE[1];
.global .align 1 .b8 _ZN34_INTERNAL_5c92b745_4_k_cu_0d92d9574cuda3std3__420unreachable_sentinelE[1];
.global .align 1 .b8 _ZN34_INTERNAL_5c92b745_4_k_cu_0d92d9574cuda3std3__47nulloptE[1];
.global .align 1 .b8 _ZN34_INTERNAL_5c92b745_4_k_cu_0d92d9574cuda3std3__48unexpectE[1];
.global .align 1 .b8 _ZN34_INTERNAL_5c92b745_4_k_cu_0d92d9574cuda3std6ranges3__45__cpo4swapE[1];
.global .align 1 .b8 _ZN34_INTERNAL_5c92b745_4_k_cu_0d92d9574cuda3std6ranges3__45__cpo9iter_moveE[1];
.global .align 1 .b8 _ZN34_INTERNAL_5c92b745_4_k_cu_0d92d9574cuda3std6ranges3__45__cpo5beginE[1];
.global .align 1 .b8 _ZN34_INTERNAL_5c92b745_4_k_cu_0d92d9574cuda3std6ranges3__45__cpo3endE[1];
.global .align 1 .b8 _ZN34_INTERNAL_5c92b745_4_k_cu_0d92d9574cuda3std6ranges3__45__cpo6cbeginE[1];
.global .align 1 .b8 _ZN34_INTERNAL_5c92b745_4_k_cu_0d92d9574cuda3std6ranges3__45__cpo4cendE[1];
.global .align 1 .b8 _ZN34_INTERNAL_5c92b745_4_k_cu_0d92d9574cuda3std6ranges3__45__cpo7advanceE[1];
.global .align 1 .b8 _ZN34_INTERNAL_5c92b745_4_k_cu_0d92d9574cuda3std6ranges3__45__cpo9iter_swapE[1];
.global .align 1 .b8 _ZN34_INTERNAL_5c92b745_4_k_cu_0d92d9574cuda3std6ranges3__45__cpo4nextE[1];
.global .align 1 .b8 _ZN34_INTERNAL_5c92b745_4_k_cu_0d92d9574cuda3std6ranges3__45__cpo4prevE[1];
.global .align 1 .b8 _ZN34_INTERNAL_5c92b745_4_k_cu_0d92d9574cuda3std6ranges3__45__cpo4dataE[1];
.global .align 1 .b8 _ZN34_INTERNAL_5c92b745_4_k_cu_0d92d9574cuda3std6ranges3__45__cpo5cdataE[1];
.global .align 1 .b8 _ZN34_INTERNAL_5c92b745_4_k_cu_0d92d9574cuda3std6ranges3__45__cpo4sizeE[1];
.global .align 1 .b8 _ZN34_INTERNAL_5c92b745_4_k_cu_0d92d9574cuda3std6ranges3__45__cpo5ssizeE[1];
.global .align 1 .b8 _ZN34_INTERNAL_5c92b745_4_k_cu_0d92d9574cuda3std6ranges3__45__cpo8distanceE[1];
.global .align 1 .b8 _ZN34_INTERNAL_5c92b745_4_k_cu_0d92d9576thrust24THRUST_300001_SM_1000_NS6system6detail10sequential3seqE[1];
.global .align 1 .b8 _ZN34_INTERNAL_5c92b745_4_k_cu_0d92d9576thrust24THRUST_300001_SM_1000_NS12placeholders2_1E[1];
.global .align 1 .b8 _ZN34_INTERNAL_5c92b745_4_k_cu_0d92d9576thrust24THRUST_300001_SM_1000_NS12placeholders2_2E[1];
.global .align 1 .b8 _ZN34_INTERNAL_5c92b745_4_k_cu_0d92d9576thrust24THRUST_300001_SM_1000_NS12placeholders2_3E[1];
.global .align 1 .b8 _ZN34_INTERNAL_5c92b745_4_k_cu_0d92d9576thrust24THRUST_300001_SM_1000_NS12placeholders2_4E[1];
.global .align 1 .b8 _ZN34_INTERNAL_5c92b745_4_k_cu_0d92d9576thrust24THRUST_300001_SM_1000_NS12placeholders2_5E[1];
.global .align 1 .b8 _ZN34_INTERNAL_5c92b745_4_k_cu_0d92d9576thrust24THRUST_300001_SM_1000_NS12placeholders2_6E[1];
.global .align 1 .b8 _ZN34_INTERNAL_5c92b745_4_k_cu_0d92d9576thrust24THRUST_300001_SM_1000_NS12placeholders2_7E[1];
.global .align 1 .b8 _ZN34_INTERNAL_5c92b745_4_k_cu_0d92d9576thrust24THRUST_300001_SM_1000_NS12placeholders2_8E[1];
.global .align 1 .b8 _ZN34_INTERNAL_5c92b745_4_k_cu_0d92d9576thrust24THRUST_300001_SM_1000_NS12placeholders2_9E[1];
.global .align 1 .b8 _ZN34_INTERNAL_5c92b745_4_k_cu_0d92d9576thrust24THRUST_300001_SM_1000_NS12placeholders3_10E[1];

.visible .entry _Z26kgemm_4bit_inference_naiveI6__halfLi128ELi16EEviiiPT_PhPfPKfS2_iiii(
	.param .u32 _Z26kgemm_4bit_inference_naiveI6__halfLi128ELi16EEviiiPT_PhPfPKfS2_iiii_param_0,
	.param .u32 _Z26kgemm_4bit_inference_naiveI6__halfLi128ELi16EEviiiPT_PhPfPKfS2_iiii_param_1,
	.param .u32 _Z26kgemm_4bit_inference_naiveI6__halfLi128ELi16EEviiiPT_PhPfPKfS2_iiii_param_2,
	.param .u64 .ptr .align 1 _Z26kgemm_4bit_inference_naiveI6__halfLi128ELi16EEviiiPT_PhPfPKfS2_iiii_param_3,
	.param .u64 .ptr .align 1 _Z26kgemm_4bit_inference_naiveI6__halfLi128ELi16EEviiiPT_PhPfPKfS2_iiii_param_4,
	.param .u64 .ptr .align 1 _Z26kgemm_4bit_inference_naiveI6__halfLi128ELi16EEviiiPT_PhPfPKfS2_iiii_param_5,
	.param .u64 .ptr .align 1 _Z26kgemm_4bit_inference_naiveI6__halfLi128ELi16EEviiiPT_PhPfPKfS2_iiii_param_6,
	.param .u64 .ptr .align 1 _Z26kgemm_4bit_inference_naiveI6__halfLi128ELi16EEviiiPT_PhPfPKfS2_iiii_param_7,
	.param .u32 _Z26kgemm_4bit_inference_naiveI6__halfLi128ELi16EEviiiPT_PhPfPKfS2_iiii_param_8,
	.param .u32 _Z26kgemm_4bit_inference_naiveI6__halfLi128ELi16EEviiiPT_PhPfPKfS2_iiii_param_9,
	.param .u32 _Z26kgemm_4bit_inference_naiveI6__halfLi128ELi16EEviiiPT_PhPfPKfS2_iiii_param_10,
	.param .u32 _Z26kgemm_4bit_inference_naiveI6__halfLi128ELi16EEviiiPT_PhPfPKfS2_iiii_param_11
)
{
	.reg .pred 	%p<62>;
	.reg .b16 	%rs<358>;
	.reg .b32 	%r<486>;
	.reg .b32 	%f<92>;
	.reg .b64 	%rd<29>;
	// demoted variable
	.shared .align 2 .b8 _ZZ26kgemm_4bit_inference_naiveI6__halfLi128ELi16EEviiiPT_PhPfPKfS2_iiiiE9quant_map[32];
	ld.param.u32 	%r195, [_Z26kgemm_4bit_inference_naiveI6__halfLi128ELi16EEviiiPT_PhPfPKfS2_iiii_param_0];
	ld.param.u32 	%r196, [_Z26kgemm_4bit_inference_naiveI6__halfLi128ELi16EEviiiPT_PhPfPKfS2_iiii_param_2];
	ld.param.u64 	%rd9, [_Z26kgemm_4bit_inference_naiveI6__halfLi128ELi16EEviiiPT_PhPfPKfS2_iiii_param_3];
	ld.param.u64 	%rd13, [_Z26kgemm_4bit_inference_naiveI6__halfLi128ELi16EEviiiPT_PhPfPKfS2_iiii_param_4];
	ld.param.u64 	%rd11, [_Z26kgemm_4bit_inference_naiveI6__halfLi128ELi16EEviiiPT_PhPfPKfS2_iiii_param_6];
	ld.param.u32 	%r197, [_Z26kgemm_4bit_inference_naiveI6__halfLi128ELi16EEviiiPT_PhPfPKfS2_iiii_param_9];
	ld.param.u32 	%r198, [_Z26kgemm_4bit_inference_naiveI6__halfLi128ELi16EEviiiPT_PhPfPKfS2_iiii_param_11];
	cvta.to.global.u64 	%rd1, %rd13;
	mov.u32 	%r418, %tid.x;
	shr.u32 	%r199, %r418, 5;
	and.b32  	%r2, %r418, 31;
	mov.u32 	%r200, %ctaid.x;
	shl.b32 	%r201, %r200, 2;
	add.s32 	%r3, %r201, %r199;
	mov.f32 	%f8, 0f00000000;
	// begin inline asm
	{  cvt.rn.f16.f32 %rs43, %f8;}

	// end inline asm
	setp.gt.u32 	%p1, %r418, 15;
	@%p1 bra 	$L__BB0_3;
	shl.b32 	%r202, %r418, 1;
	mov.u32 	%r203, _ZZ26kgemm_4bit_inference_naiveI6__halfLi128ELi16EEviiiPT_PhPfPKfS2_iiiiE9quant_map;
	add.s32 	%r417, %r203, %r202;
	mul.wide.u32 	%rd14, %r418, 4;
	cvta.to.global.u64 	%rd15, %rd11;
	add.s64 	%rd28, %rd15, %rd14;
$L__BB0_2:
	ld.global.f32 	%f9, [%rd28];
	// begin inline asm
	{  cvt.rn.f16.f32 %rs44, %f9;}

	// end inline asm
	st.shared.u16 	[%r417], %rs44;
	add.s32 	%r418, %r418, 1;
	add.s32 	%r417, %r417, 2;
	add.s64 	%rd28, %rd28, 4;
	setp.ne.s32 	%p2, %r418, 16;
	@%p2 bra 	$L__BB0_2;
$L__BB0_3:
	bar.sync 	0;
	shl.b32 	%r426, %r2, 5;
	setp.ge.s32 	%p3, %r426, %r196;
	mov.f32 	%f91, 0f00000000;
	@%p3 bra 	$L__BB0_155;
	cvta.to.global.u64 	%rd5, %rd9;
	mul.lo.s32 	%r10, %r197, %r3;
	shr.u32 	%r11, %r196, 1;
	mov.f32 	%f91, 0f00000000;
$L__BB0_5:
	mov.u32 	%r15, %r445;
	mov.u32 	%r14, %r444;
	mov.u32 	%r13, %r443;
	mov.u32 	%r12, %r442;
	ld.param.u64 	%rd26, [_Z26kgemm_4bit_inference_naiveI6__halfLi128ELi16EEviiiPT_PhPfPKfS2_iiii_param_5];
	setp.ge.s32 	%p4, %r3, %r195;
	shr.u32 	%r21, %r426, 1;
	shl.b32 	%r207, %r10, 1;
	add.s32 	%r208, %r207, %r426;
	div.s32 	%r209, %r208, %r198;
	mul.wide.s32 	%rd17, %r209, 4;
	add.s64 	%rd16, %rd26, %rd17;
	// begin inline asm
	ld.global.nc.f32 %f12, [%rd16];
	// end inline asm
	// begin inline asm
	{  cvt.rn.f16.f32 %rs45, %f12;}

	// end inline asm
	mov.b32 	%r442, 2004318071;
	mov.u32 	%r443, %r442;
	mov.u32 	%r444, %r442;
	mov.u32 	%r445, %r442;
	@%p4 bra 	$L__BB0_54;
	add.s32 	%r210, %r11, -16;
	setp.lt.s32 	%p5, %r21, %r210;
	@%p5 bra 	$L__BB0_158;
	sub.s32 	%r22, %r11, %r21;
	add.s32 	%r212, %r21, %r10;
	setp.gt.s32 	%p6, %r22, 0;
	cvt.s64.s32 	%rd18, %r212;
	add.s64 	%rd6, %rd1, %rd18;
	mov.b32 	%r427, 119;
	@%p6 bra 	$L__BB0_8;
	bra.uni 	$L__BB0_9;
$L__BB0_8:
	ld.global.u8 	%r427, [%rd6];
$L__BB0_9:
	and.b32  	%r213, %r15, -256;
	or.b32  	%r29, %r213, %r427;
	setp.gt.s32 	%p7, %r22, 1;
	@%p7 bra 	$L__BB0_11;
	and.b32  	%r214, %r29, -65281;
	or.b32  	%r428, %r214, 30464;
	bra.uni 	$L__BB0_12;
$L__BB0_11:
	ld.global.u8 	%rs46, [%rd6+1];
	mul.wide.u16 	%r215, %rs46, 256;
	and.b32  	%r216, %r29, -65281;
	or.b32  	%r428, %r216, %r215;
$L__BB0_12:
	setp.gt.s32 	%p8, %r22, 2;
	@%p8 bra 	$L__BB0_14;
	and.b32  	%r217, %r428, -16711681;
	or.b32  	%r429, %r217, 7798784;
	bra.uni 	$L__BB0_15;
$L__BB0_14:
	ld.global.u8 	%r218, [%rd6+2];
	shl.b32 	%r219, %r218, 16;
	and.b32  	%r220, %r428, -16711681;
	or.b32  	%r429, %r220, %r219;
$L__BB0_15:
	setp.gt.s32 	%p9, %r22, 3;
	@%p9 bra 	$L__BB0_17;
	and.b32  	%r221, %r429, 16777215;
	or.b32  	%r445, %r221, 1996488704;
	bra.uni 	$L__BB0_18;
$L__BB0_17:
	ld.global.u8 	%r222, [%rd6+3];
	shl.b32 	%r223, %r222, 24;
	and.b32  	%r224, %r429, 16777215;
	or.b32  	%r445, %r224, %r223;
$L__BB0_18:
	setp.gt.s32 	%p10, %r22, 4;
	@%p10 bra 	$L__BB0_20;
	and.b32  	%r225, %r14, -256;
	or.b32  	%r431, %r225, 119;
	bra.uni 	$L__BB0_21;
$L__BB0_20:
	ld.global.u8 	%r226, [%rd6+4];
	and.b32  	%r227, %r14, -256;
	or.b32  	%r431, %r227, %r226;
$L__BB0_21:
	setp.gt.s32 	%p11, %r22, 5;
	@%p11 bra 	$L__BB0_23;
	and.b32  	%r228, %r431, -65281;
	or.b32  	%r432, %r228, 30464;
	bra.uni 	$L__BB0_24;
$L__BB0_23:
	ld.global.u8 	%rs47, [%rd6+5];
	mul.wide.u16 	%r229, %rs47, 256;
	and.b32  	%r230, %r431, -65281;
	or.b32  	%r432, %r230, %r229;
$L__BB0_24:
	setp.gt.s32 	%p12, %r22, 6;
	@%p12 bra 	$L__BB0_26;
	and.b32  	%r231, %r432, -16711681;
	or.b32  	%r433, %r231, 7798784;
	bra.uni 	$L__BB0_27;
$L__BB0_26:
	ld.global.u8 	%r232, [%rd6+6];
	shl.b32 	%r233, %r232, 16;
	and.b32  	%r234, %r432, -16711681;
	or.b32  	%r433, %r234, %r233;
$L__BB0_27:
	setp.gt.s32 	%p13, %r22, 7;
	@%p13 bra 	$L__BB0_29;
	and.b32  	%r235, %r433, 16777215;
	or.b32  	%r444, %r235, 1996488704;
	bra.uni 	$L__BB0_30;
$L__BB0_29:
	ld.global.u8 	%r236, [%rd6+7];
	shl.b32 	%r237, %r236, 24;
	and.b32  	%r238, %r433, 16777215;
	or.b32  	%r444, %r238, %r237;
$L__BB0_30:
	setp.gt.s32 	%p14, %r22, 8;
	@%p14 bra 	$L__BB0_32;
	and.b32  	%r239, %r13, -256;
	or.b32  	%r435, %r239, 119;
	bra.uni 	$L__BB0_33;
$L__BB0_32:
	ld.global.u8 	%r240, [%rd6+8];
	and.b32  	%r241, %r13, -256;
	or.b32  	%r435, %r241, %r240;
$L__BB0_33:
	setp.gt.s32 	%p15, %r22, 9;
	@%p15 bra 	$L__BB0_35;
	and.b32  	%r242, %r435, -65281;
	or.b32  	%r436, %r242, 30464;
	bra.uni 	$L__BB0_36;
$L__BB0_35:
	ld.global.u8 	%rs48, [%rd6+9];
	mul.wide.u16 	%r243, %rs48, 256;
	and.b32  	%r244, %r435, -65281;
	or.b32  	%r436, %r244, %r243;
$L__BB0_36:
	setp.gt.s32 	%p16, %r22, 10;
	@%p16 bra 	$L__BB0_38;
	and.b32  	%r245, %r436, -16711681;
	or.b32  	%r437, %r245, 7798784;
	bra.uni 	$L__BB0_39;
$L__BB0_38:
	ld.global.u8 	%r246, [%rd6+10];
	shl.b32 	%r247, %r246, 16;
	and.b32  	%r248, %r436, -16711681;
	or.b32  	%r437, %r248, %r247;
$L__BB0_39:
	setp.gt.s32 	%p17, %r22, 11;
	@%p17 bra 	$L__BB0_41;
	and.b32  	%r249, %r437, 16777215;
	or.b32  	%r443, %r249, 1996488704;
	bra.uni 	$L__BB0_42;
$L__BB0_41:
	ld.global.u8 	%r250, [%rd6+11];
	shl.b32 	%r251, %r250, 24;
	and.b32  	%r252, %r437, 16777215;
	or.b32  	%r443, %r252, %r251;
$L__BB0_42:
	setp.gt.s32 	%p18, %r22, 12;
	@%p18 bra 	$L__BB0_44;
	and.b32  	%r253, %r12, -256;
	or.b32  	%r439, %r253, 119;
	bra.uni 	$L__BB0_45;
$L__BB0_44:
	ld.global.u8 	%r254, [%rd6+12];
	and.b32  	%r255, %r12, -256;
	or.b32  	%r439, %r255, %r254;
$L__BB0_45:
	setp.gt.s32 	%p19, %r22, 13;
	@%p19 bra 	$L__BB0_47;
	and.b32  	%r256, %r439, -65281;
	or.b32  	%r440, %r256, 30464;
	bra.uni 	$L__BB0_48;
$L__BB0_47:
	ld.global.u8 	%rs49, [%rd6+13];
	mul.wide.u16 	%r257, %rs49, 256;
	and.b32  	%r258, %r439, -65281;
	or.b32  	%r440, %r258, %r257;
$L__BB0_48:
	setp.gt.s32 	%p20, %r22, 14;
	@%p20 bra 	$L__BB0_50;
	and.b32  	%r259, %r440, -16711681;
	or.b32  	%r441, %r259, 7798784;
	bra.uni 	$L__BB0_51;
$L__BB0_50:
	ld.global.u8 	%r260, [%rd6+14];
	shl.b32 	%r261, %r260, 16;
	and.b32  	%r262, %r440, -16711681;
	or.b32  	%r441, %r262, %r261;
$L__BB0_51:
	setp.gt.s32 	%p21, %r22, 15;
	@%p21 bra 	$L__BB0_53;
	and.b32  	%r263, %r441, 16777215;
	or.b32  	%r442, %r263, 1996488704;
	bra.uni 	$L__BB0_54;
$L__BB0_53:
	ld.global.u8 	%r264, [%rd6+15];
	shl.b32 	%r265, %r264, 24;
	and.b32  	%r266, %r441, 16777215;
	or.b32  	%r442, %r266, %r265;
$L__BB0_54:
	add.s32 	%r78, %r426, 8;
	shr.u32 	%r272, %r426, 3;
	shr.u32 	%r273, %r445, 3;
	and.b32  	%r274, %r273, 30;
	mov.u32 	%r275, _ZZ26kgemm_4bit_inference_naiveI6__halfLi128ELi16EEviiiPT_PhPfPKfS2_iiiiE9quant_map;
	add.s32 	%r276, %r275, %r274;
	ld.shared.u16 	%rs51, [%r276];
	// begin inline asm
	{mul.f16 %rs50,%rs51,%rs45;
}
	// end inline asm
	shl.b32 	%r277, %r445, 1;
	and.b32  	%r278, %r277, 30;
	add.s32 	%r279, %r275, %r278;
	ld.shared.u16 	%rs54, [%r279];
	// begin inline asm
	{mul.f16 %rs53,%rs54,%rs45;
}
	// end inline asm
	shr.u32 	%r280, %r445, 11;
	and.b32  	%r281, %r280, 30;
	add.s32 	%r282, %r275, %r281;
	ld.shared.u16 	%rs57, [%r282];
	// begin inline asm
	{mul.f16 %rs56,%rs57,%rs45;
}
	// end inline asm
	shr.u32 	%r283, %r445, 7;
	and.b32  	%r284, %r283, 30;
	add.s32 	%r285, %r275, %r284;
	ld.shared.u16 	%rs60, [%r285];
	// begin inline asm
	{mul.f16 %rs59,%rs60,%rs45;
}
	// end inline asm
	shr.u32 	%r286, %r445, 19;
	and.b32  	%r287, %r286, 30;
	add.s32 	%r288, %r275, %r287;
	ld.shared.u16 	%rs63, [%r288];
	// begin inline asm
	{mul.f16 %rs62,%rs63,%rs45;
}
	// end inline asm
	shr.u32 	%r289, %r445, 15;
	and.b32  	%r290, %r289, 30;
	add.s32 	%r291, %r275, %r290;
	ld.shared.u16 	%rs66, [%r291];
	// begin inline asm
	{mul.f16 %rs65,%rs66,%rs45;
}
	// end inline asm
	shr.u32 	%r292, %r445, 27;
	and.b32  	%r293, %r292, 30;
	add.s32 	%r294, %r275, %r293;
	ld.shared.u16 	%rs69, [%r294];
	// begin inline asm
	{mul.f16 %rs68,%rs69,%rs45;
}
	// end inline asm
	shr.u32 	%r295, %r445, 23;
	and.b32  	%r296, %r295, 30;
	add.s32 	%r297, %r275, %r296;
	ld.shared.u16 	%rs72, [%r297];
	// begin inline asm
	{mul.f16 %rs71,%rs72,%rs45;
}
	// end inline asm
	setp.ge.s32 	%p22, %r78, %r196;
	mul.wide.u32 	%rd21, %r272, 16;
	add.s64 	%rd7, %rd5, %rd21;
	mul.wide.u32 	%rd22, %r426, 2;
	add.s64 	%rd8, %rd5, %rd22;
	@%p22 bra 	$L__BB0_56;
	ld.global.nc.v4.u32 	{%r455, %r454, %r453, %r452}, [%rd7];
	bra.uni 	$L__BB0_79;
$L__BB0_56:
	setp.ge.s32 	%p23, %r426, %r196;
	mov.u16 	%rs354, %rs43;
	@%p23 bra 	$L__BB0_58;
	ld.global.nc.u16 	%rs354, [%rd8];
$L__BB0_58:
	add.s32 	%r298, %r426, 1;
	setp.lt.s32 	%p24, %r298, %r196;
	@%p24 bra 	$L__BB0_60;
	mov.b32 	%r455, {%rs354, %rs43};
	bra.uni 	$L__BB0_61;
$L__BB0_60:
	ld.global.nc.u16 	%rs74, [%rd8+2];
	mov.b32 	%r455, {%rs354, %rs74};
$L__BB0_61:
	add.s32 	%r299, %r426, 2;
	setp.lt.s32 	%p25, %r299, %r196;
	@%p25 bra 	$L__BB0_63;
	{ .reg .b16 tmp; mov.b32 {tmp, %rs75}, %r484; }
	mov.b32 	%r447, {%rs43, %rs75};
	bra.uni 	$L__BB0_64;
$L__BB0_63:
	ld.global.nc.u16 	%rs76, [%rd8+4];
	{ .reg .b16 tmp; mov.b32 {tmp, %rs77}, %r484; }
	mov.b32 	%r447, {%rs76, %rs77};
$L__BB0_64:
	add.s32 	%r300, %r426, 3;
	setp.lt.s32 	%p26, %r300, %r196;
	@%p26 bra 	$L__BB0_66;
	{ .reg .b16 tmp; mov.b32 {%rs78, tmp}, %r447; }
	mov.b32 	%r454, {%rs78, %rs43};
	bra.uni 	$L__BB0_67;
$L__BB0_66:
	ld.global.nc.u16 	%rs79, [%rd8+6];
	{ .reg .b16 tmp; mov.b32 {%rs80, tmp}, %r447; }
	mov.b32 	%r454, {%rs80, %rs79};
$L__BB0_67:
	add.s32 	%r301, %r426, 4;
	setp.lt.s32 	%p27, %r301, %r196;
	@%p27 bra 	$L__BB0_69;
	{ .reg .b16 tmp; mov.b32 {tmp, %rs81}, %r483; }
	mov.b32 	%r449, {%rs43, %rs81};
	bra.uni 	$L__BB0_70;
$L__BB0_69:
	ld.global.nc.u16 	%rs82, [%rd8+8];
	{ .reg .b16 tmp; mov.b32 {tmp, %rs83}, %r483; }
	mov.b32 	%r449, {%rs82, %rs83};
$L__BB0_70:
	add.s32 	%r302, %r426, 5;
	setp.lt.s32 	%p28, %r302, %r196;
	@%p28 bra 	$L__BB0_72;
	{ .reg .b16 tmp; mov.b32 {%rs84, tmp}, %r449; }
	mov.b32 	%r453, {%rs84, %rs43};
	bra.uni 	$L__BB0_73;
$L__BB0_72:
	ld.global.nc.u16 	%rs85, [%rd8+10];
	{ .reg .b16 tmp; mov.b32 {%rs86, tmp}, %r449; }
	mov.b32 	%r453, {%rs86, %rs85};
$L__BB0_73:
	add.s32 	%r303, %r426, 6;
	setp.lt.s32 	%p29, %r303, %r196;
	@%p29 bra 	$L__BB0_75;
	{ .reg .b16 tmp; mov.b32 {tmp, %rs87}, %r482; }
	mov.b32 	%r451, {%rs43, %rs87};
	bra.uni 	$L__BB0_76;
$L__BB0_75:
	ld.global.nc.u16 	%rs88, [%rd8+12];
	{ .reg .b16 tmp; mov.b32 {tmp, %rs89}, %r482; }
	mov.b32 	%r451, {%rs88, %rs89};
$L__BB0_76:
	add.s32 	%r304, %r426, 7;
	setp.lt.s32 	%p30, %r304, %r196;
	@%p30 bra 	$L__BB0_78;
	{ .reg .b16 tmp; mov.b32 {%rs90, tmp}, %r451; }
	mov.b32 	%r452, {%rs90, %rs43};
	bra.uni 	$L__BB0_79;
$L__BB0_78:
	ld.global.nc.u16 	%rs91, [%rd8+14];
	{ .reg .b16 tmp; mov.b32 {%rs92, tmp}, %r451; }
	mov.b32 	%r452, {%rs92, %rs91};
$L__BB0_79:
	mov.b32 	{%rs94, %rs98}, %r455;
	// begin inline asm
	{mul.f16 %rs93,%rs94,%rs50;
}
	// end inline asm
	// begin inline asm
	{  cvt.f32.f16 %f14, %rs93;}

	// end inline asm
	add.f32 	%f22, %f91, %f14;
	// begin inline asm
	{mul.f16 %rs97,%rs98,%rs53;
}
	// end inline asm
	// begin inline asm
	{  cvt.f32.f16 %f15, %rs97;}

	// end inline asm
	add.f32 	%f23, %f22, %f15;
	mov.b32 	{%rs102, %rs106}, %r454;
	// begin inline asm
	{mul.f16 %rs101,%rs102,%rs56;
}
	// end inline asm
	// begin inline asm
	{  cvt.f32.f16 %f16, %rs101;}

	// end inline asm
	add.f32 	%f24, %f23, %f16;
	// begin inline asm
	{mul.f16 %rs105,%rs106,%rs59;
}
	// end inline asm
	// begin inline asm
	{  cvt.f32.f16 %f17, %rs105;}

	// end inline asm
	add.f32 	%f25, %f24, %f17;
	mov.b32 	{%rs110, %rs114}, %r453;
	// begin inline asm
	{mul.f16 %rs109,%rs110,%rs62;
}
	// end inline asm
	// begin inline asm
	{  cvt.f32.f16 %f18, %rs109;}

	// end inline asm
	add.f32 	%f26, %f25, %f18;
	// begin inline asm
	{mul.f16 %rs113,%rs114,%rs65;
}
	// end inline asm
	// begin inline asm
	{  cvt.f32.f16 %f19, %rs113;}

	// end inline asm
	add.f32 	%f27, %f26, %f19;
	mov.b32 	{%rs118, %rs122}, %r452;
	// begin inline asm
	{mul.f16 %rs117,%rs118,%rs68;
}
	// end inline asm
	// begin inline asm
	{  cvt.f32.f16 %f20, %rs117;}

	// end inline asm
	add.f32 	%f28, %f27, %f20;
	// begin inline asm
	{mul.f16 %rs121,%rs122,%rs71;
}
	// end inline asm
	// begin inline asm
	{  cvt.f32.f16 %f21, %rs121;}

	// end inline asm
	add.f32 	%f2, %f28, %f21;
	shr.u32 	%r305, %r444, 3;
	and.b32  	%r306, %r305, 30;
	mov.u32 	%r307, _ZZ26kgemm_4bit_inference_naiveI6__halfLi128ELi16EEviiiPT_PhPfPKfS2_iiiiE9quant_map;
	add.s32 	%r308, %r307, %r306;
	ld.shared.u16 	%rs126, [%r308];
	// begin inline asm
	{mul.f16 %rs125,%rs126,%rs45;
}
	// end inline asm
	shl.b32 	%r309, %r444, 1;
	and.b32  	%r310, %r309, 30;
	add.s32 	%r311, %r307, %r310;
	ld.shared.u16 	%rs129, [%r311];
	// begin inline asm
	{mul.f16 %rs128,%rs129,%rs45;
}
	// end inline asm
	shr.u32 	%r312, %r444, 11;
	and.b32  	%r313, %r312, 30;
	add.s32 	%r314, %r307, %r313;
	ld.shared.u16 	%rs132, [%r314];
	// begin inline asm
	{mul.f16 %rs131,%rs132,%rs45;
}
	// end inline asm
	shr.u32 	%r315, %r444, 7;
	and.b32  	%r316, %r315, 30;
	add.s32 	%r317, %r307, %r316;
	ld.shared.u16 	%rs135, [%r317];
	// begin inline asm
	{mul.f16 %rs134,%rs135,%rs45;
}
	// end inline asm
	shr.u32 	%r318, %r444, 19;
	and.b32  	%r319, %r318, 30;
	add.s32 	%r320, %r307, %r319;
	ld.shared.u16 	%rs138, [%r320];
	// begin inline asm
	{mul.f16 %rs137,%rs138,%rs45;
}
	// end inline asm
	shr.u32 	%r321, %r444, 15;
	and.b32  	%r322, %r321, 30;
	add.s32 	%r323, %r307, %r322;
	ld.shared.u16 	%rs141, [%r323];
	// begin inline asm
	{mul.f16 %rs140,%rs141,%rs45;
}
	// end inline asm
	shr.u32 	%r324, %r444, 27;
	and.b32  	%r325, %r324, 30;
	add.s32 	%r326, %r307, %r325;
	ld.shared.u16 	%rs144, [%r326];
	// begin inline asm
	{mul.f16 %rs143,%rs144,%rs45;
}
	// end inline asm
	shr.u32 	%r327, %r444, 23;
	and.b32  	%r328, %r327, 30;
	add.s32 	%r329, %r307, %r328;
	ld.shared.u16 	%rs147, [%r329];
	// begin inline asm
	{mul.f16 %rs146,%rs147,%rs45;
}
	// end inline asm
	add.s32 	%r107, %r426, 16;
	setp.lt.s32 	%p31, %r107, %r196;
	@%p31 bra 	$L__BB0_103;
	mov.u16 	%rs355, %rs43;
	@%p22 bra 	$L__BB0_82;
	ld.global.nc.u16 	%rs355, [%rd8+16];
$L__BB0_82:
	add.s32 	%r330, %r426, 9;
	setp.lt.s32 	%p33, %r330, %r196;
	@%p33 bra 	$L__BB0_84;
	mov.b32 	%r465, {%rs355, %rs43};
	bra.uni 	$L__BB0_85;
$L__BB0_84:
	ld.global.nc.u16 	%rs149, [%rd8+18];
	mov.b32 	%r465, {%rs355, %rs149};
$L__BB0_85:
	add.s32 	%r331, %r426, 10;
	setp.lt.s32 	%p34, %r331, %r196;
	@%p34 bra 	$L__BB0_87;
	{ .reg .b16 tmp; mov.b32 {tmp, %rs150}, %r454; }
	mov.b32 	%r457, {%rs43, %rs150};
	bra.uni 	$L__BB0_88;
$L__BB0_87:
	ld.global.nc.u16 	%rs151, [%rd8+20];
	{ .reg .b16 tmp; mov.b32 {tmp, %rs152}, %r454; }
	mov.b32 	%r457, {%rs151, %rs152};
$L__BB0_88:
	add.s32 	%r332, %r426, 11;
	setp.lt.s32 	%p35, %r332, %r196;
	@%p35 bra 	$L__BB0_90;
	{ .reg .b16 tmp; mov.b32 {%rs153, tmp}, %r457; }
	mov.b32 	%r464, {%rs153, %rs43};
	bra.uni 	$L__BB0_91;
$L__BB0_90:
	ld.global.nc.u16 	%rs154, [%rd8+22];
	{ .reg .b16 tmp; mov.b32 {%rs155, tmp}, %r457; }
	mov.b32 	%r464, {%rs155, %rs154};
$L__BB0_91:
	add.s32 	%r333, %r426, 12;
	setp.lt.s32 	%p36, %r333, %r196;
	@%p36 bra 	$L__BB0_93;
	{ .reg .b16 tmp; mov.b32 {tmp, %rs156}, %r453; }
	mov.b32 	%r459, {%rs43, %rs156};
	bra.uni 	$L__BB0_94;
$L__BB0_93:
	ld.global.nc.u16 	%rs157, [%rd8+24];
	{ .reg .b16 tmp; mov.b32 {tmp, %rs158}, %r453; }
	mov.b32 	%r459, {%rs157, %rs158};
$L__BB0_94:
	add.s32 	%r334, %r426, 13;
	setp.lt.s32 	%p37, %r334, %r196;
	@%p37 bra 	$L__BB0_96;
	{ .reg .b16 tmp; mov.b32 {%rs159, tmp}, %r459; }
	mov.b32 	%r463, {%rs159, %rs43};
	bra.uni 	$L__BB0_97;
$L__BB0_96:
	ld.global.nc.u16 	%rs160, [%rd8+26];
	{ .reg .b16 tmp; mov.b32 {%rs161, tmp}, %r459; }
	mov.b32 	%r463, {%rs161, %rs160};
$L__BB0_97:
	add.s32 	%r335, %r426, 14;
	setp.lt.s32 	%p38, %r335, %r196;
	@%p38 bra 	$L__BB0_99;
	{ .reg .b16 tmp; mov.b32 {tmp, %rs162}, %r452; }
	mov.b32 	%r461, {%rs43, %rs162};
	bra.uni 	$L__BB0_100;
$L__BB0_99:
	ld.global.nc.u16 	%rs163, [%rd8+28];
	{ .reg .b16 tmp; mov.b32 {tmp, %rs164}, %r452; }
	mov.b32 	%r461, {%rs163, %rs164};
$L__BB0_100:
	add.s32 	%r336, %r426, 15;
	setp.lt.s32 	%p39, %r336, %r196;
	@%p39 bra 	$L__BB0_102;
	{ .reg .b16 tmp; mov.b32 {%rs165, tmp}, %r461; }
	mov.b32 	%r462, {%rs165, %rs43};
	bra.uni 	$L__BB0_104;
$L__BB0_102:
	ld.global.nc.u16 	%rs166, [%rd8+30];
	{ .reg .b16 tmp; mov.b32 {%rs167, tmp}, %r461; }
	mov.b32 	%r462, {%rs167, %rs166};
	bra.uni 	$L__BB0_104;
$L__BB0_103:
	ld.global.nc.v4.u32 	{%r465, %r464, %r463, %r462}, [%rd7+16];
$L__BB0_104:
	mov.b32 	{%rs169, %rs173}, %r465;
	// begin inline asm
	{mul.f16 %rs168,%rs169,%rs125;
}
	// end inline asm
	// begin inline asm
	{  cvt.f32.f16 %f29, %rs168;}

	// end inline asm
	add.f32 	%f37, %f2, %f29;
	// begin inline asm
	{mul.f16 %rs172,%rs173,%rs128;
}
	// end inline asm
	// begin inline asm
	{  cvt.f32.f16 %f30, %rs172;}

	// end inline asm
	add.f32 	%f38, %f37, %f30;
	mov.b32 	{%rs177, %rs181}, %r464;
	// begin inline asm
	{mul.f16 %rs176,%rs177,%rs131;
}
	// end inline asm
	// begin inline asm
	{  cvt.f32.f16 %f31, %rs176;}

	// end inline asm
	add.f32 	%f39, %f38, %f31;
	// begin inline asm
	{mul.f16 %rs180,%rs181,%rs134;
}
	// end inline asm
	// begin inline asm
	{  cvt.f32.f16 %f32, %rs180;}

	// end inline asm
	add.f32 	%f40, %f39, %f32;
	mov.b32 	{%rs185, %rs189}, %r463;
	// begin inline asm
	{mul.f16 %rs184,%rs185,%rs137;
}
	// end inline asm
	// begin inline asm
	{  cvt.f32.f16 %f33, %rs184;}

	// end inline asm
	add.f32 	%f41, %f40, %f33;
	// begin inline asm
	{mul.f16 %rs188,%rs189,%rs140;
}
	// end inline asm
	// begin inline asm
	{  cvt.f32.f16 %f34, %rs188;}

	// end inline asm
	add.f32 	%f42, %f41, %f34;
	mov.b32 	{%rs193, %rs197}, %r462;
	// begin inline asm
	{mul.f16 %rs192,%rs193,%rs143;
}
	// end inline asm
	// begin inline asm
	{  cvt.f32.f16 %f35, %rs192;}

	// end inline asm
	add.f32 	%f43, %f42, %f35;
	// begin inline asm
	{mul.f16 %rs196,%rs197,%rs146;
}
	// end inline asm
	// begin inline asm
	{  cvt.f32.f16 %f36, %rs196;}

	// end inline asm
	add.f32 	%f3, %f43, %f36;
	shr.u32 	%r337, %r443, 3;
	and.b32  	%r338, %r337, 30;
	mov.u32 	%r339, _ZZ26kgemm_4bit_inference_naiveI6__halfLi128ELi16EEviiiPT_PhPfPKfS2_iiiiE9quant_map;
	add.s32 	%r340, %r339, %r338;
	ld.shared.u16 	%rs201, [%r340];
	// begin inline asm
	{mul.f16 %rs200,%rs201,%rs45;
}
	// end inline asm
	shl.b32 	%r341, %r443, 1;
	and.b32  	%r342, %r341, 30;
	add.s32 	%r343, %r339, %r342;
	ld.shared.u16 	%rs204, [%r343];
	// begin inline asm
	{mul.f16 %rs203,%rs204,%rs45;
}
	// end inline asm
	shr.u32 	%r344, %r443, 11;
	and.b32  	%r345, %r344, 30;
	add.s32 	%r346, %r339, %r345;
	ld.shared.u16 	%rs207, [%r346];
	// begin inline asm
	{mul.f16 %rs206,%rs207,%rs45;
}
	// end inline asm
	shr.u32 	%r347, %r443, 7;
	and.b32  	%r348, %r347, 30;
	add.s32 	%r349, %r339, %r348;
	ld.shared.u16 	%rs210, [%r349];
	// begin inline asm
	{mul.f16 %rs209,%rs210,%rs45;
}
	// end inline asm
	shr.u32 	%r350, %r443, 19;
	and.b32  	%r351, %r350, 30;
	add.s32 	%r352, %r339, %r351;
	ld.shared.u16 	%rs213, [%r352];
	// begin inline asm
	{mul.f16 %rs212,%rs213,%rs45;
}
	// end inline asm
	shr.u32 	%r353, %r443, 15;
	and.b32  	%r354, %r353, 30;
	add.s32 	%r355, %r339, %r354;
	ld.shared.u16 	%rs216, [%r355];
	// begin inline asm
	{mul.f16 %rs215,%rs216,%rs45;
}
	// end inline asm
	shr.u32 	%r356, %r443, 27;
	and.b32  	%r357, %r356, 30;
	add.s32 	%r358, %r339, %r357;
	ld.shared.u16 	%rs219, [%r358];
	// begin inline asm
	{mul.f16 %rs218,%rs219,%rs45;
}
	// end inline asm
	shr.u32 	%r359, %r443, 23;
	and.b32  	%r360, %r359, 30;
	add.s32 	%r361, %r339, %r360;
	ld.shared.u16 	%rs222, [%r361];
	// begin inline asm
	{mul.f16 %rs221,%rs222,%rs45;
}
	// end inline asm
	add.s32 	%r136, %r426, 24;
	setp.lt.s32 	%p40, %r136, %r196;
	@%p40 bra 	$L__BB0_128;
	setp.ge.s32 	%p41, %r107, %r196;
	mov.u16 	%rs356, %rs43;
	@%p41 bra 	$L__BB0_107;
	ld.global.nc.u16 	%rs356, [%rd8+32];
$L__BB0_107:
	add.s32 	%r362, %r426, 17;
	setp.lt.s32 	%p42, %r362, %r196;
	@%p42 bra 	$L__BB0_109;
	mov.b32 	%r475, {%rs356, %rs43};
	bra.uni 	$L__BB0_110;
$L__BB0_109:
	ld.global.nc.u16 	%rs224, [%rd8+34];
	mov.b32 	%r475, {%rs356, %rs224};
$L__BB0_110:
	add.s32 	%r363, %r426, 18;
	setp.lt.s32 	%p43, %r363, %r196;
	@%p43 bra 	$L__BB0_112;
	{ .reg .b16 tmp; mov.b32 {tmp, %rs225}, %r464; }
	mov.b32 	%r467, {%rs43, %rs225};
	bra.uni 	$L__BB0_113;
$L__BB0_112:
	ld.global.nc.u16 	%rs226, [%rd8+36];
	{ .reg .b16 tmp; mov.b32 {tmp, %rs227}, %r464; }
	mov.b32 	%r467, {%rs226, %rs227};
$L__BB0_113:
	add.s32 	%r364, %r426, 19;
	setp.lt.s32 	%p44, %r364, %r196;
	@%p44 bra 	$L__BB0_115;
	{ .reg .b16 tmp; mov.b32 {%rs228, tmp}, %r467; }
	mov.b32 	%r474, {%rs228, %rs43};
	bra.uni 	$L__BB0_116;
$L__BB0_115:
	ld.global.nc.u16 	%rs229, [%rd8+38];
	{ .reg .b16 tmp; mov.b32 {%rs230, tmp}, %r467; }
	mov.b32 	%r474, {%rs230, %rs229};
$L__BB0_116:
	add.s32 	%r365, %r426, 20;
	setp.lt.s32 	%p45, %r365, %r196;
	@%p45 bra 	$L__BB0_118;
	{ .reg .b16 tmp; mov.b32 {tmp, %rs231}, %r463; }
	mov.b32 	%r469, {%rs43, %rs231};
	bra.uni 	$L__BB0_119;
$L__BB0_118:
	ld.global.nc.u16 	%rs232, [%rd8+40];
	{ .reg .b16 tmp; mov.b32 {tmp, %rs233}, %r463; }
	mov.b32 	%r469, {%rs232, %rs233};
$L__BB0_119:
	add.s32 	%r366, %r426, 21;
	setp.lt.s32 	%p46, %r366, %r196;
	@%p46 bra 	$L__BB0_121;
	{ .reg .b16 tmp; mov.b32 {%rs234, tmp}, %r469; }
	mov.b32 	%r473, {%rs234, %rs43};
	bra.uni 	$L__BB0_122;
$L__BB0_121:
	ld.global.nc.u16 	%rs235, [%rd8+42];
	{ .reg .b16 tmp; mov.b32 {%rs236, tmp}, %r469; }
	mov.b32 	%r473, {%rs236, %rs235};
$L__BB0_122:
	add.s32 	%r367, %r426, 22;
	setp.lt.s32 	%p47, %r367, %r196;
	@%p47 bra 	$L__BB0_124;
	{ .reg .b16 tmp; mov.b32 {tmp, %rs237}, %r462; }
	mov.b32 	%r471, {%rs43, %rs237};
	bra.uni 	$L__BB0_125;
$L__BB0_124:
	ld.global.nc.u16 	%rs238, [%rd8+44];
	{ .reg .b16 tmp; mov.b32 {tmp, %rs239}, %r462; }
	mov.b32 	%r471, {%rs238, %rs239};
$L__BB0_125:
	add.s32 	%r368, %r426, 23;
	setp.lt.s32 	%p48, %r368, %r196;
	@%p48 bra 	$L__BB0_127;
	{ .reg .b16 tmp; mov.b32 {%rs240, tmp}, %r471; }
	mov.b32 	%r472, {%rs240, %rs43};
	bra.uni 	$L__BB0_129;
$L__BB0_127:
	ld.global.nc.u16 	%rs241, [%rd8+46];
	{ .reg .b16 tmp; mov.b32 {%rs242, tmp}, %r471; }
	mov.b32 	%r472, {%rs242, %rs241};
	bra.uni 	$L__BB0_129;
$L__BB0_128:
	ld.global.nc.v4.u32 	{%r475, %r474, %r473, %r472}, [%rd7+32];
$L__BB0_129:
	mov.b32 	{%rs244, %rs248}, %r475;
	// begin inline asm
	{mul.f16 %rs243,%rs244,%rs200;
}
	// end inline asm
	// begin inline asm
	{  cvt.f32.f16 %f44, %rs243;}

	// end inline asm
	add.f32 	%f52, %f3, %f44;
	// begin inline asm
	{mul.f16 %rs247,%rs248,%rs203;
}
	// end inline asm
	// begin inline asm
	{  cvt.f32.f16 %f45, %rs247;}

	// end inline asm
	add.f32 	%f53, %f52, %f45;
	mov.b32 	{%rs252, %rs256}, %r474;
	// begin inline asm
	{mul.f16 %rs251,%rs252,%rs206;
}
	// end inline asm
	// begin inline asm
	{  cvt.f32.f16 %f46, %rs251;}

	// end inline asm
	add.f32 	%f54, %f53, %f46;
	// begin inline asm
	{mul.f16 %rs255,%rs256,%rs209;
}
	// end inline asm
	// begin inline asm
	{  cvt.f32.f16 %f47, %rs255;}

	// end inline asm
	add.f32 	%f55, %f54, %f47;
	mov.b32 	{%rs260, %rs264}, %r473;
	// begin inline asm
	{mul.f16 %rs259,%rs260,%rs212;
}
	// end inline asm
	// begin inline asm
	{  cvt.f32.f16 %f48, %rs259;}

	// end inline asm
	add.f32 	%f56, %f55, %f48;
	// begin inline asm
	{mul.f16 %rs263,%rs264,%rs215;
}
	// end inline asm
	// begin inline asm
	{  cvt.f32.f16 %f49, %rs263;}

	// end inline asm
	add.f32 	%f57, %f56, %f49;
	mov.b32 	{%rs268, %rs272}, %r472;
	// begin inline asm
	{mul.f16 %rs267,%rs268,%rs218;
}
	// end inline asm
	// begin inline asm
	{  cvt.f32.f16 %f50, %rs267;}

	// end inline asm
	add.f32 	%f58, %f57, %f50;
	// begin inline asm
	{mul.f16 %rs271,%rs272,%rs221;
}
	// end inline asm
	// begin inline asm
	{  cvt.f32.f16 %f51, %rs271;}

	// end inline asm
	add.f32 	%f4, %f58, %f51;
	shr.u32 	%r369, %r442, 3;
	and.b32  	%r370, %r369, 30;
	mov.u32 	%r371, _ZZ26kgemm_4bit_inference_naiveI6__halfLi128ELi16EEviiiPT_PhPfPKfS2_iiiiE9quant_map;
	add.s32 	%r372, %r371, %r370;
	ld.shared.u16 	%rs276, [%r372];
	// begin inline asm
	{mul.f16 %rs275,%rs276,%rs45;
}
	// end inline asm
	shl.b32 	%r373, %r442, 1;
	and.b32  	%r374, %r373, 30;
	add.s32 	%r375, %r371, %r374;
	ld.shared.u16 	%rs279, [%r375];
	// begin inline asm
	{mul.f16 %rs278,%rs279,%rs45;
}
	// end inline asm
	shr.u32 	%r376, %r442, 11;
	and.b32  	%r377, %r376, 30;
	add.s32 	%r378, %r371, %r377;
	ld.shared.u16 	%rs282, [%r378];
	// begin inline asm
	{mul.f16 %rs281,%rs282,%rs45;
}
	// end inline asm
	shr.u32 	%r379, %r442, 7;
	and.b32  	%r380, %r379, 30;
	add.s32 	%r381, %r371, %r380;
	ld.shared.u16 	%rs285, [%r381];
	// begin inline asm
	{mul.f16 %rs284,%rs285,%rs45;
}
	// end inline asm
	shr.u32 	%r382, %r442, 19;
	and.b32  	%r383, %r382, 30;
	add.s32 	%r384, %r371, %r383;
	ld.shared.u16 	%rs288, [%r384];
	// begin inline asm
	{mul.f16 %rs287,%rs288,%rs45;
}
	// end inline asm
	shr.u32 	%r385, %r442, 15;
	and.b32  	%r386, %r385, 30;
	add.s32 	%r387, %r371, %r386;
	ld.shared.u16 	%rs291, [%r387];
	// begin inline asm
	{mul.f16 %rs290,%rs291,%rs45;
}
	// end inline asm
	shr.u32 	%r388, %r442, 27;
	and.b32  	%r389, %r388, 30;
	add.s32 	%r390, %r371, %r389;
	ld.shared.u16 	%rs294, [%r390];
	// begin inline asm
	{mul.f16 %rs293,%rs294,%rs45;
}
	// end inline asm
	shr.u32 	%r391, %r442, 23;
	and.b32  	%r392, %r391, 30;
	add.s32 	%r393, %r371, %r392;
	ld.shared.u16 	%rs297, [%r393];
	// begin inline asm
	{mul.f16 %rs296,%rs297,%rs45;
}
	// end inline asm
	add.s32 	%r394, %r426, 32;
	setp.lt.s32 	%p49, %r394, %r196;
	@%p49 bra 	$L__BB0_153;
	setp.ge.s32 	%p50, %r136, %r196;
	mov.u16 	%rs357, %rs43;
	@%p50 bra 	$L__BB0_132;
	ld.global.nc.u16 	%rs357, [%rd8+48];
$L__BB0_132:
	{ .reg .b16 tmp; mov.b32 {tmp, %rs299}, %r475; }
	mov.b32 	%r165, {%rs357, %rs299};
	add.s32 	%r395, %r426, 25;
	setp.lt.s32 	%p51, %r395, %r196;
	@%p51 bra 	$L__BB0_134;
	{ .reg .b16 tmp; mov.b32 {%rs300, tmp}, %r165; }
	mov.b32 	%r485, {%rs300, %rs43};
	bra.uni 	$L__BB0_135;
$L__BB0_134:
	ld.global.nc.u16 	%rs301, [%rd8+50];
	{ .reg .b16 tmp; mov.b32 {%rs302, tmp}, %r165; }
	mov.b32 	%r485, {%rs302, %rs301};
$L__BB0_135:
	add.s32 	%r396, %r426, 26;
	setp.lt.s32 	%p52, %r396, %r196;
	@%p52 bra 	$L__BB0_137;
	{ .reg .b16 tmp; mov.b32 {tmp, %rs303}, %r474; }
	mov.b32 	%r477, {%rs43, %rs303};
	bra.uni 	$L__BB0_138;
$L__BB0_137:
	ld.global.nc.u16 	%rs304, [%rd8+52];
	{ .reg .b16 tmp; mov.b32 {tmp, %rs305}, %r474; }
	mov.b32 	%r477, {%rs304, %rs305};
$L__BB0_138:
	add.s32 	%r397, %r426, 27;
	setp.lt.s32 	%p53, %r397, %r196;
	@%p53 bra 	$L__BB0_140;
	{ .reg .b16 tmp; mov.b32 {%rs306, tmp}, %r477; }
	mov.b32 	%r484, {%rs306, %rs43};
	bra.uni 	$L__BB0_141;
$L__BB0_140:
	ld.global.nc.u16 	%rs307, [%rd8+54];
	{ .reg .b16 tmp; mov.b32 {%rs308, tmp}, %r477; }
	mov.b32 	%r484, {%rs308, %rs307};
$L__BB0_141:
	add.s32 	%r398, %r426, 28;
	setp.lt.s32 	%p54, %r398, %r196;
	@%p54 bra 	$L__BB0_143;
	{ .reg .b16 tmp; mov.b32 {tmp, %rs309}, %r473; }
	mov.b32 	%r479, {%rs43, %rs309};
	bra.uni 	$L__BB0_144;
$L__BB0_143:
	ld.global.nc.u16 	%rs310, [%rd8+56];
	{ .reg .b16 tmp; mov.b32 {tmp, %rs311}, %r473; }
	mov.b32 	%r479, {%rs310, %rs311};
$L__BB0_144:
	add.s32 	%r399, %r426, 29;
	setp.lt.s32 	%p55, %r399, %r196;
	@%p55 bra 	$L__BB0_146;
	{ .reg .b16 tmp; mov.b32 {%rs312, tmp}, %r479; }
	mov.b32 	%r483, {%rs312, %rs43};
	bra.uni 	$L__BB0_147;
$L__BB0_146:
	ld.global.nc.u16 	%rs313, [%rd8+58];
	{ .reg .b16 tmp; mov.b32 {%rs314, tmp}, %r479; }
	mov.b32 	%r483, {%rs314, %rs313};
$L__BB0_147:
	add.s32 	%r400, %r426, 30;
	setp.lt.s32 	%p56, %r400, %r196;
	@%p56 bra 	$L__BB0_149;
	{ .reg .b16 tmp; mov.b32 {tmp, %rs315}, %r472; }
	mov.b32 	%r481, {%rs43, %rs315};
	bra.uni 	$L__BB0_150;
$L__BB0_149:
	ld.global.nc.u16 	%rs316, [%rd8+60];
	{ .reg .b16 tmp; mov.b32 {tmp, %rs317}, %r472; }
	mov.b32 	%r481, {%rs316, %rs317};
$L__BB0_150:
	add.s32 	%r401, %r426, 31;
	setp.lt.s32 	%p57, %r401, %r196;
	@%p57 bra 	$L__BB0_152;
	{ .reg .b16 tmp; mov.b32 {%rs318, tmp}, %r481; }
	mov.b32 	%r482, {%rs318, %rs43};
	bra.uni 	$L__BB0_154;
$L__BB0_152:
	ld.global.nc.u16 	%rs319, [%rd8+62];
	{ .reg .b16 tmp; mov.b32 {%rs320, tmp}, %r481; }
	mov.b32 	%r482, {%rs320, %rs319};
	bra.uni 	$L__BB0_154;
$L__BB0_153:
	ld.global.nc.v4.u32 	{%r485, %r484, %r483, %r482}, [%rd7+48];
$L__BB0_154:
	mov.b32 	{%rs322, %rs326}, %r485;
	// begin inline asm
	{mul.f16 %rs321,%rs322,%rs275;
}
	// end inline asm
	// begin inline asm
	{  cvt.f32.f16 %f59, %rs321;}

	// end inline asm
	add.f32 	%f67, %f4, %f59;
	// begin inline asm
	{mul.f16 %rs325,%rs326,%rs278;
}
	// end inline asm
	// begin inline asm
	{  cvt.f32.f16 %f60, %rs325;}

	// end inline asm
	add.f32 	%f68, %f67, %f60;
	mov.b32 	{%rs330, %rs334}, %r484;
	// begin inline asm
	{mul.f16 %rs329,%rs330,%rs281;
}
	// end inline asm
	// begin inline asm
	{  cvt.f32.f16 %f61, %rs329;}

	// end inline asm
	add.f32 	%f69, %f68, %f61;
	// begin inline asm
	{mul.f16 %rs333,%rs334,%rs284;
}
	// end inline asm
	// begin inline asm
	{  cvt.f32.f16 %f62, %rs333;}

	// end inline asm
	add.f32 	%f70, %f69, %f62;
	mov.b32 	{%rs338, %rs342}, %r483;
	// begin inline asm
	{mul.f16 %rs337,%rs338,%rs287;
}
	// end inline asm
	// begin inline asm
	{  cvt.f32.f16 %f63, %rs337;}

	// end inline asm
	add.f32 	%f71, %f70, %f63;
	// begin inline asm
	{mul.f16 %rs341,%rs342,%rs290;
}
	// end inline asm
	// begin inline asm
	{  cvt.f32.f16 %f64, %rs341;}

	// end inline asm
	add.f32 	%f72, %f71, %f64;
	mov.b32 	{%rs346, %rs350}, %r482;
	// begin inline asm
	{mul.f16 %rs345,%rs346,%rs293;
}
	// end inline asm
	// begin inline asm
	{  cvt.f32.f16 %f65, %rs345;}

	// end inline asm
	add.f32 	%f73, %f72, %f65;
	// begin inline asm
	{mul.f16 %rs349,%rs350,%rs296;
}
	// end inline asm
	// begin inline asm
	{  cvt.f32.f16 %f66, %rs349;}

	// end inline asm
	add.f32 	%f91, %f73, %f66;
	add.s32 	%r426, %r426, 1024;
	setp.lt.s32 	%p58, %r426, %r196;
	@%p58 bra 	$L__BB0_5;
$L__BB0_155:
	mov.b32 	%r402, 1;
	mov.b32 	%r415, 31;
	mov.b32 	%r416, -1;
	// begin inline asm
	{  .reg .f32 r0;  .reg .pred p;  shfl.sync.down.b32 r0|p, %f91, %r402, %r415, %r416;  @p add.f32 r0, r0, %f91;  mov.f32 %f74, r0;}
	// end inline asm
	mov.b32 	%r405, 2;
	// begin inline asm
	{  .reg .f32 r0;  .reg .pred p;  shfl.sync.down.b32 r0|p, %f74, %r405, %r415, %r416;  @p add.f32 r0, r0, %f74;  mov.f32 %f77, r0;}
	// end inline asm
	mov.b32 	%r408, 4;
	// begin inline asm
	{  .reg .f32 r0;  .reg .pred p;  shfl.sync.down.b32 r0|p, %f77, %r408, %r415, %r416;  @p add.f32 r0, r0, %f77;  mov.f32 %f80, r0;}
	// end inline asm
	mov.b32 	%r411, 8;
	// begin inline asm
	{  .reg .f32 r0;  .reg .pred p;  shfl.sync.down.b32 r0|p, %f80, %r411, %r415, %r416;  @p add.f32 r0, r0, %f80;  mov.f32 %f83, r0;}
	// end inline asm
	mov.b32 	%r414, 16;
	// begin inline asm
	{  .reg .f32 r0;  .reg .pred p;  shfl.sync.down.b32 r0|p, %f83, %r414, %r415, %r416;  @p add.f32 r0, r0, %f83;  mov.f32 %f86, r0;}
	// end inline asm
	setp.ge.s32 	%p59, %r3, %r195;
	setp.ne.s32 	%p60, %r2, 0;
	or.pred  	%p61, %p60, %p59;
	@%p61 bra 	$L__BB0_157;
	ld.param.u64 	%rd27, [_Z26kgemm_4bit_inference_naiveI6__halfLi128ELi16EEviiiPT_PhPfPKfS2_iiii_param_7];
	// begin inline asm
	{  cvt.rn.f16.f32 %rs353, %f86;}

	// end inline asm
	cvta.to.global.u64 	%rd23, %rd27;
	mul.wide.s32 	%rd24, %r3, 2;
	add.s64 	%rd25, %rd23, %rd24;
	st.global.u16 	[%rd25], %rs353;
$L__BB0_157:
	ret;
$L__BB0_158:
	add.s32 	%r267, %r21, %r10;
	shr.s32 	%r268, %r267, 31;
	shr.u32 	%r269, %r268, 28;
	add.s32 	%r270, %r267, %r269;
	shr.s32 	%r271, %r270, 4;
	mul.wide.s32 	%rd19, %r271, 16;
	add.s64 	%rd20, %rd1, %rd19;
	ld.global.v4.u32 	{%r445, %r444, %r443, %r442}, [%rd20];
	bra.uni 	$L__BB0_54;

}
	// .globl	_Z26kgemm_4bit_inference_naiveI13__nv_bfloat16Li128ELi16EEviiiPT_PhPfPKfS2_iiii
.visible .entry _Z26kgemm_4bit_inference_naiveI13__nv_bfloat16Li128ELi16EEviiiPT_PhPfPKfS2_iiii(
	.param .u32 _Z26kgemm_4bit_inference_naiveI13__nv_bfloat16Li128ELi16EEviiiPT_PhPfPKfS2_iiii_param_0,
	.param .u32 _Z26kgemm_4bit_inference_naiveI13__nv_bfloat16Li128ELi16EEviiiPT_PhPfPKfS2_iiii_param_1,
	.param .u32 _Z26kgemm_4bit_inference_naiveI13__nv_bfloat16Li128ELi16EEviiiPT_PhPfPKfS2_iiii_param_2,
	.param .u64 .ptr .align 1 _Z26kgemm_4bit_inference_naiveI13__nv_bfloat16Li128ELi16EEviiiPT_PhPfPKfS2_iiii_param_3,
	.param .u64 .ptr .align 1 _Z26kgemm_4bit_inference_naiveI13__nv_bfloat16Li128ELi16EEviiiPT_PhPfPKfS2_iiii_param_4,
	.param .u64 .ptr .align 1 _Z26kgemm_4bit_inference_naiveI13__nv_bfloat16Li128ELi16EEviiiPT_PhPfPKfS2_iiii_param_5,
	.param .u64 .ptr .align 1 _Z26kgemm_4bit_inference_naiveI13__nv_bfloat16Li128ELi16EEviiiPT_PhPfPKfS2_iiii_param_6,
	.param .u64 .ptr .align 1 _Z26kgemm_4bit_inference_naiveI13__nv_bfloat16Li128ELi16EEviiiPT_PhPfPKfS2_iiii_param_7,
	.param .u32 _Z26kgemm_4bit_inference_naiveI13__nv_bfloat16Li128ELi16EEviiiPT_PhPfPKfS2_iiii_param_8,
	.param .u32 _Z26kgemm_4bit_inference_naiveI13__nv_bfloat16Li128ELi16EEviiiPT_PhPfPKfS2_iiii_param_9,
	.param .u32 _Z26kgemm_4bit_inference_naiveI13__nv_bfloat16Li128ELi16EEviiiPT_PhPfPKfS2_iiii_param_10,
	.param .u32 _Z26kgemm_4bit_inference_naiveI13__nv_bfloat16Li128ELi16EEviiiPT_PhPfPKfS2_iiii_param_11
)
{
	.reg .pred 	%p<62>;
	.reg .b16 	%rs<358>;
	.reg .b32 	%r<486>;
	.reg .b32 	%f<92>;
	.reg .b64 	%rd<29>;
	// demoted variable
	.shared .align 2 .b8 _ZZ26kgemm_4bit_inference_naiveI13__nv_bfloat16Li128ELi16EEviiiPT_PhPfPKfS2_iiiiE9quant_map[32];
	ld.param.u32 	%r195, [_Z26kgemm_4bit_inference_naiveI13__nv_bfloat16Li128ELi16EEviiiPT_PhPfPKfS2_iiii_param_0];
	ld.param.u32 	%r196, [_Z26kgemm_4bit_inference_naiveI13__nv_bfloat16Li128ELi16EEviiiPT_PhPfPKfS2_iiii_param_2];
	ld.param.u64 	%rd9, [_Z26kgemm_4bit_inference_naiveI13__nv_bfloat16Li128ELi16EEviiiPT_PhPfPKfS2_iiii_param_3];
	ld.param.u64 	%rd13, [_Z26kgemm_4bit_inference_naiveI13__nv_bfloat16Li128ELi16EEviiiPT_PhPfPKfS2_iiii_param_4];
	ld.param.u64 	%rd11, [_Z26kgemm_4bit_inference_naiveI13__nv_bfloat16Li128ELi16EEviiiPT_PhPfPKfS2_iiii_param_6];
	ld.param.u32 	%r197, [_Z26kgemm_4bit_inference_naiveI13__nv_bfloat16Li128ELi16EEviiiPT_PhPfPKfS2_iiii_param_9];
	ld.param.u32 	%r198, [_Z26kgemm_4bit_inference_naiveI13__nv_bfloat16Li128ELi16EEviiiPT_PhPfPKfS2_iiii_param_11];
	cvta.to.global.u64 	%rd1, %rd13;
	mov.u32 	%r418, %tid.x;
	shr.u32 	%r199, %r418, 5;
	and.b32  	%r2, %r418, 31;
	mov.u32 	%r200, %ctaid.x;
	shl.b32 	%r201, %r200, 2;
	add.s32 	%r3, %r201, %r199;
	mov.f32 	%f8, 0f00000000;
	// begin inline asm
	{  cvt.rn.bf16.f32 %rs43, %f8;}

	// end inline asm
	setp.gt.u32 	%p1, %r418, 15;
	@%p1 bra 	$L__BB1_3;
	shl.b32 	%r202, %r418, 1;
	mov.u32 	%r203, _ZZ26kgemm_4bit_inference_naiveI13__nv_bfloat16Li128ELi16EEviiiPT_PhPfPKfS2_iiiiE9quant_map;
	add.s32 	%r417, %r203, %r202;
	mul.wide.u32 	%rd14, %r418, 4;
	cvta.to.global.u64 	%rd15, %rd11;
	add.s64 	%rd28, %rd15, %rd14;
$L__BB1_2:
	ld.global.f32 	%f9, [%rd28];
	// begin inline asm
	{  cvt.rn.bf16.f32 %rs44, %f9;}

	// end inline asm
	st.shared.u16 	[%r417], %rs44;
	add.s32 	%r418, %r418, 1;
	add.s32 	%r417, %r417, 2;
	add.s64 	%rd28, %rd28, 4;
	setp.ne.s32 	%p2, %r418, 16;
	@%p2 bra 	$L__BB1_2;
$L__BB1_3:
	bar.sync 	0;
	shl.b32 	%r426, %r2, 5;
	setp.ge.s32 	%p3, %r426, %r196;
	mov.f32 	%f91, 0f00000000;
	@%p3 bra 	$L__BB1_155;
	cvta.to.global.u64 	%rd5, %rd9;
	mul.lo.s32 	%r10, %r197, %r3;
	shr.u32 	%r11, %r196, 1;
	mov.f32 	%f91, 0f00000000;
$L__BB1_5:
	mov.u32 	%r15, %r445;
	mov.u32 	%r14, %r444;
	mov.u32 	%r13, %r443;
	mov.u32 	%r12, %r442;
	ld.param.u64 	%rd26, [_Z26kgemm_4bit_inference_naiveI13__nv_bfloat16Li128ELi16EEviiiPT_PhPfPKfS2_iiii_param_5];
	setp.ge.s32 	%p4, %r3, %r195;
	shr.u32 	%r21, %r426, 1;
	shl.b32 	%r207, %r10, 1;
	add.s32 	%r208, %r207, %r426;
	div.s32 	%r209, %r208, %r198;
	mul.wide.s32 	%rd17, %r209, 4;
	add.s64 	%rd16, %rd26, %rd17;
	// begin inline asm
	ld.global.nc.f32 %f12, [%rd16];
	// end inline asm
	// begin inline asm
	{  cvt.rn.bf16.f32 %rs45, %f12;}

	// end inline asm
	mov.b32 	%r442, 2004318071;
	mov.u32 	%r443, %r442;
	mov.u32 	%r444, %r442;
	mov.u32 	%r445, %r442;
	@%p4 bra 	$L__BB1_54;
	add.s32 	%r210, %r11, -16;
	setp.lt.s32 	%p5, %r21, %r210;
	@%p5 bra 	$L__BB1_158;
	sub.s32 	%r22, %r11, %r21;
	add.s32 	%r212, %r21, %r10;
	setp.gt.s32 	%p6, %r22, 0;
	cvt.s64.s32 	%rd18, %r212;
	add.s64 	%rd6, %rd1, %rd18;
	mov.b32 	%r427, 119;
	@%p6 bra 	$L__BB1_8;
	bra.uni 	$L__BB1_9;
$L__BB1_8:
	ld.global.u8 	%r427, [%rd6];
$L__BB1_9:
	and.b32  	%r213, %r15, -256;
	or.b32  	%r29, %r213, %r427;
	setp.gt.s32 	%p7, %r22, 1;
	@%p7 bra 	$L__BB1_11;
	and.b32  	%r214, %r29, -65281;
	or.b32  	%r428, %r214, 30464;
	bra.uni 	$L__BB1_12;
$L__BB1_11:
	ld.global.u8 	%rs46, [%rd6+1];
	mul.wide.u16 	%r215, %rs46, 256;
	and.b32  	%r216, %r29, -65281;
	or.b32  	%r428, %r216, %r215;
$L__BB1_12:
	setp.gt.s32 	%p8, %r22, 2;
	@%p8 bra 	$L__BB1_14;
	and.b32  	%r217, %r428, -16711681;
	or.b32  	%r429, %r217, 7798784;
	bra.uni 	$L__BB1_15;
$L__BB1_14:
	ld.global.u8 	%r218, [%rd6+2];
	shl.b32 	%r219, %r218, 16;
	and.b32  	%r220, %r428, -16711681;
	or.b32  	%r429, %r220, %r219;
$L__BB1_15:
	setp.gt.s32 	%p9, %r22, 3;
	@%p9 bra 	$L__BB1_17;
	and.b32  	%r221, %r429, 16777215;
	or.b32  	%r445, %r221, 1996488704;
	bra.uni 	$L__BB1_18;
$L__BB1_17:
	ld.global.u8 	%r222, [%rd6+3];
	shl.b32 	%r223, %r222, 24;
	and.b32  	%r224, %r429, 16777215;
	or.b32  	%r445, %r224, %r223;
$L__BB1_18:
	setp.gt.s32 	%p10, %r22, 4;
	@%p10 bra 	$L__BB1_20;
	and.b32  	%r225, %r14, -256;
	or.b32  	%r431, %r225, 119;
	bra.uni 	$L__BB1_21;
$L__BB1_20:
	ld.global.u8 	%r226, [%rd6+4];
	and.b32  	%r227, %r14, -256;
	or.b32  	%r431, %r227, %r226;
$L__BB1_21:
	setp.gt.s32 	%p11, %r22, 5;
	@%p11 bra 	$L__BB1_23;
	and.b32  	%r228, %r431, -65281;
	or.b32  	%r432, %r228, 30464;
	bra.uni 	$L__BB1_24;
$L__BB1_23:
	ld.global.u8 	%rs47, [%rd6+5];
	mul.wide.u16 	%r229, %rs47, 256;
	and.b32  	%r230, %r431, -65281;
	or.b32  	%r432, %r230, %r229;
$L__BB1_24:
	setp.gt.s32 	%p12, %r22, 6;
	@%p12 bra 	$L__BB1_26;
	and.b32  	%r231, %r432, -16711681;
	or.b32  	%r433, %r231, 7798784;
	bra.uni 	$L__BB1_27;
$L__BB1_26:
	ld.global.u8 	%r232, [%rd6+6];
	shl.b32 	%r233, %r232, 16;
	and.b32  	%r234, %r432, -16711681;
	or.b32  	%r433, %r234, %r233;
$L__BB1_27:
	setp.gt.s32 	%p13, %r22, 7;
	@%p13 bra 	$L__BB1_29;
	and.b32  	%r235, %r433, 16777215;
	or.b32  	%r444, %r235, 1996488704;
	bra.uni 	$L__BB1_30;
$L__BB1_29:
	ld.global.u8 	%r236, [%rd6+7];
	shl.b32 	%r237, %r236, 24;
	and.b32  	%r238, %r433, 16777215;
	or.b32  	%r444, %r238, %r237;
$L__BB1_30:
	setp.gt.s32 	%p14, %r22, 8;
	@%p14 bra 	$L__BB1_32;
	and.b32  	%r239, %r13, -256;
	or.b32  	%r435, %r239, 119;
	bra.uni 	$L__BB1_33;
$L__BB1_32:
	ld.global.u8 	%r240, [%rd6+8];
	and.b32  	%r241, %r13, -256;
	or.b32  	%r435, %r241, %r240;
$L__BB1_33:
	setp.gt.s32 	%p15, %r22, 9;
	@%p15 bra 	$L__BB1_35;
	and.b32  	%r242, %r435, -65281;
	or.b32  	%r436, %r242, 30464;
	bra.uni 	$L__BB1_36;
$L__BB1_35:
	ld.global.u8 	%rs48, [%rd6+9];
	mul.wide.u16 	%r243, %rs48, 256;
	and.b32  	%r244, %r435, -65281;
	or.b32  	%r436, %r244, %r243;
$L__BB1_36:
	setp.gt.s32 	%p16, %r22, 10;
	@%p16 bra 	$L__BB1_38;
	and.b32  	%r245, %r436, -16711681;
	or.b32  	%r437, %r245, 7798784;
	bra.uni 	$L__BB1_39;
$L__BB1_38:
	ld.global.u8 	%r246, [%rd6+10];
	shl.b32 	%r247, %r246, 16;
	and.b32  	%r248, %r436, -16711681;
	or.b32  	%r437, %r248, %r247;
$L__BB1_39:
	setp.gt.s32 	%p17, %r22, 11;
	@%p17 bra 	$L__BB1_41;
	and.b32  	%r249, %r437, 16777215;
	or.b32  	%r443, %r249, 1996488704;
	bra.uni 	$L__BB1_42;
$L__BB1_41:
	ld.global.u8 	%r250, [%rd6+11];
	shl.b32 	%r251, %r250, 24;
	and.b32  	%r252, %r437, 16777215;
	or.b32  	%r443, %r252, %r251;
$L__BB1_42:
	setp.gt.s32 	%p18, %r22, 12;
	@%p18 bra 	$L__BB1_44;
	and.b32  	%r253, %r12, -256;
	or.b32  	%r439, %r253, 119;
	bra.uni 	$L__BB1_45;
$L__BB1_44:
	ld.global.u8 	%r254, [%rd6+12];
	and.b32  	%r255, %r12, -256;
	or.b32  	%r439, %r255, %r254;
$L__BB1_45:
	setp.gt.s32 	%p19, %r22, 13;
	@%p19 bra 	$L__BB1_47;
	and.b32  	%r256, %r439, -65281;
	or.b32  	%r440, %r256, 30464;
	bra.uni 	$L__BB1_48;
$L__BB1_47:
	ld.global.u8 	%rs49, [%rd6+13];
	mul.wide.u16 	%r257, %rs49, 256;
	and.b32  	%r258, %r439, -65281;
	or.b32  	%r440, %r258, %r257;
$L__BB1_48:
	setp.gt.s32 	%p20, %r22, 14;
	@%p20 bra 	$L__BB1_50;
	and.b32  	%r259, %r440, -16711681;
	or.b32  	%r441, %r259, 7798784;
	bra.uni 	$L__BB1_51;
$L__BB1_50:
	ld.global.u8 	%r260, [%rd6+14];
	shl.b32 	%r261, %r260, 16;
	and.b32  	%r262, %r440, -16711681;
	or.b32  	%r441, %r262, %r261;
$L__BB1_51:
	setp.gt.s32 	%p21, %r22, 15;
	@%p21 bra 	$L__BB1_53;
	and.b32  	%r263, %r441, 16777215;
	or.b32  	%r442, %r263, 1996488704;
	bra.uni 	$L__BB1_54;
$L__BB1_53:
	ld.global.u8 	%r264, [%rd6+15];
	shl.b32 	%r265, %r264, 24;
	and.b32  	%r266, %r441, 16777215;
	or.b32  	%r442, %r266, %r265;
$L__BB1_54:
	add.s32 	%r78, %r426, 8;
	shr.u32 	%r272, %r426, 3;
	shr.u32 	%r273, %r445, 3;
	and.b32  	%r274, %r273, 30;
	mov.u32 	%r275, _ZZ26kgemm_4bit_inference_naiveI13__nv_bfloat16Li128ELi16EEviiiPT_PhPfPKfS2_iiiiE9quant_map;
	add.s32 	%r276, %r275, %r274;
	ld.shared.u16 	%rs51, [%r276];
	// begin inline asm
	{ mul.bf16 %rs50,%rs51,%rs45; }

	// end inline asm
	shl.b32 	%r277, %r445, 1;
	and.b32  	%r278, %r277, 30;
	add.s32 	%r279, %r275, %r278;
	ld.shared.u16 	%rs54, [%r279];
	// begin inline asm
	{ mul.bf16 %rs53,%rs54,%rs45; }

	// end inline asm
	shr.u32 	%r280, %r445, 11;
	and.b32  	%r281, %r280, 30;
	add.s32 	%r282, %r275, %r281;
	ld.shared.u16 	%rs57, [%r282];
	// begin inline asm
	{ mul.bf16 %rs56,%rs57,%rs45; }

	// end inline asm
	shr.u32 	%r283, %r445, 7;
	and.b32  	%r284, %r283, 30;
	add.s32 	%r285, %r275, %r284;
	ld.shared.u16 	%rs60, [%r285];
	// begin inline asm
	{ mul.bf16 %rs59,%rs60,%rs45; }

	// end inline asm
	shr.u32 	%r286, %r445, 19;
	and.b32  	%r287, %r286, 30;
	add.s32 	%r288, %r275, %r287;
	ld.shared.u16 	%rs63, [%r288];
	// begin inline asm
	{ mul.bf16 %rs62,%rs63,%rs45; }

	// end inline asm
	shr.u32 	%r289, %r445, 15;
	and.b32  	%r290, %r289, 30;
	add.s32 	%r291, %r275, %r290;
	ld.shared.u16 	%rs66, [%r291];
	// begin inline asm
	{ mul.bf16 %rs65,%rs66,%rs45; }

	// end inline asm
	shr.u32 	%r292, %r445, 27;
	and.b32  	%r293, %r292, 30;
	add.s32 	%r294, %r275, %r293;
	ld.shared.u16 	%rs69, [%r294];
	// begin inline asm
	{ mul.bf16 %rs68,%rs69,%rs45; }

	// end inline asm
	shr.u32 	%r295, %r445, 23;
	and.b32  	%r296, %r295, 30;
	add.s32 	%r297, %r275, %r296;
	ld.shared.u16 	%rs72, [%r297];
	// begin inline asm
	{ mul.bf16 %rs71,%rs72,%rs45; }

	// end inline asm
	setp.ge.s32 	%p22, %r78, %r196;
	mul.wide.u32 	%rd21, %r272, 16;
	add.s64 	%rd7, %rd5, %rd21;
	mul.wide.u32 	%rd22, %r426, 2;
	add.s64 	%rd8, %rd5, %rd22;
	@%p22 bra 	$L__BB1_56;
	ld.global.nc.v4.u32 	{%r455, %r454, %r453, %r452}, [%rd7];
	bra.uni 	$L__BB1_79;
$L__BB1_56:
	setp.ge.s32 	%p23, %r426, %r196;
	mov.u16 	%rs354, %rs43;
	@%p23 bra 	$L__BB1_58;
	ld.global.nc.u16 	%rs354, [%rd8];
$L__BB1_58:
	add.s32 	%r298, %r426, 1;
	setp.lt.s32 	%p24, %r298, %r196;
	@%p24 bra 	$L__BB1_60;
	mov.b32 	%r455, {%rs354, %rs43};
	bra.uni 	$L__BB1_61;
$L__BB1_60:
	ld.global.nc.u16 	%rs74, [%rd8+2];
	mov.b32 	%r455, {%rs354, %rs74};
$L__BB1_61:
	add.s32 	%r299, %r426, 2;
	setp.lt.s32 	%p25, %r299, %r196;
	@%p25 bra 	$L__BB1_63;
	{ .reg .b16 tmp; mov.b32 {tmp, %rs75}, %r484; }
	mov.b32 	%r447, {%rs43, %rs75};
	bra.uni 	$L__BB1_64;
$L__BB1_63:
	ld.global.nc.u16 	%rs76, [%rd8+4];
	{ .reg .b16 tmp; mov.b32 {tmp, %rs77}, %r484; }
	mov.b32 	%r447, {%rs76, %rs77};
$L__BB1_64:
	add.s32 	%r300, %r426, 3;
	setp.lt.s32 	%p26, %r300, %r196;
	@%p26 bra 	$L__BB1_66;
	{ .reg .b16 tmp; mov.b32 {%rs78, tmp}, %r447; }
	mov.b32 	%r454, {%rs78, %rs43};
	bra.uni 	$L__BB1_67;
$L__BB1_66:
	ld.global.nc.u16 	%rs79, [%rd8+6];
	{ .reg .b16 tmp; mov.b32 {%rs80, tmp}, %r447; }
	mov.b32 	%r454, {%rs80, %rs79};
$L__BB1_67:
	add.s32 	%r301, %r426, 4;
	setp.lt.s32 	%p27, %r301, %r196;
	@%p27 bra 	$L__BB1_69;
	{ .reg .b16 tmp; mov.b32 {tmp, %rs81}, %r483; }
	mov.b32 	%r449, {%rs43, %rs81};
	bra.uni 	$L__BB1_70;
$L__BB1_69:
	ld.global.nc.u16 	%rs82, [%rd8+8];
	{ .reg .b16 tmp; mov.b32 {tmp, %rs83}, %r483; }
	mov.b32 	%r449, {%rs82, %rs83};
$L__BB1_70:
	add.s32 	%r302, %r426, 5;
	setp.lt.s32 	%p28, %r302, %r196;
	@%p28 bra 	$L__BB1_72;
	{ .reg .b16 tmp; mov.b32 {%rs84, tmp}, %r449; }
	mov.b32 	%r453, {%rs84, %rs43};
	bra.uni 	$L__BB1_73;
$L__BB1_72:
	ld.global.nc.u16 	%rs85, [%rd8+10];
	{ .reg .b16 tmp; mov.b32 {%rs86, tmp}, %r449; }
	mov.b32 	%r453, {%rs86, %rs85};
$L__BB1_73:
	add.s32 	%r303, %r426, 6;
	setp.lt.s32 	%p29, %r303, %r196;
	@%p29 bra 	$L__BB1_75;
	{ .reg .b16 tmp; mov.b32 {tmp, %rs87}, %r482; }
	mov.b32 	%r451, {%rs43, %rs87};
	bra.uni 	$L__BB1_76;
$L__BB1_75:
	ld.global.nc.u16 	%rs88, [%rd8+12];
	{ .reg .b16 tmp; mov.b32 {tmp, %rs89}, %r482; }
	mov.b32 	%r451, {%rs88, %rs89};
$L__BB1_76:
	add.s32 	%r304, %r426, 7;
	setp.lt.s32 	%p30, %r304, %r196;
	@%p30 bra 	$L__BB1_78;
	{ .reg .b16 tmp; mov.b32 {%rs90, tmp}, %r451; }
	mov.b32 	%r452, {%rs90, %rs43};
	bra.uni 	$L__BB1_79;
$L__BB1_78:
	ld.global.nc.u16 	%rs91, [%rd8+14];
	{ .reg .b16 tmp; mov.b32 {%rs92, tmp}, %r451; }
	mov.b32 	%r452, {%rs92, %rs91};
$L__BB1_79:
	mov.b32 	{%rs94, %rs98}, %r455;
	// begin inline asm
	{ mul.bf16 %rs93,%rs94,%rs50; }

	// end inline asm
	// begin inline asm
	{ cvt.f32.bf16 %f14, %rs93;}

	// end inline asm
	add.f32 	%f22, %f91, %f14;
	// begin inline asm
	{ mul.bf16 %rs97,%rs98,%rs53; }

	// end inline asm
	// begin inline asm
	{ cvt.f32.bf16 %f15, %rs97;}

	// end inline asm
	add.f32 	%f23, %f22, %f15;
	mov.b32 	{%rs102, %rs106}, %r454;
	// begin inline asm
	{ mul.bf16 %rs101,%rs102,%rs56; }

	// end inline asm
	// begin inline asm
	{ cvt.f32.bf16 %f16, %rs101;}

	// end inline asm
	add.f32 	%f24, %f23, %f16;
	// begin inline asm
	{ mul.bf16 %rs105,%rs106,%rs59; }

	// end inline asm
	// begin inline asm
	{ cvt.f32.bf16 %f17, %rs105;}

	// end inline asm
	add.f32 	%f25, %f24, %f17;
	mov.b32 	{%rs110, %rs114}, %r453;
	// begin inline asm
	{ mul.bf16 %rs109,%rs110,%rs62; }

	// end inline asm
	// begin inline asm
	{ cvt.f32.bf16 %f18, %rs109;}

	// end inline asm
	add.f32 	%f26, %f25, %f18;
	// begin inline asm
	{ mul.bf16 %rs113,%rs114,%rs65; }

	// end inline asm
	// begin inline asm
	{ cvt.f32.bf16 %f19, %rs113;}

	// end inline asm
	add.f32 	%f27, %f26, %f19;
	mov.b32 	{%rs118, %rs122}, %r452;
	// begin inline asm
	{ mul.bf16 %rs117,%rs118,%rs68; }

	// end inline asm
	// begin inline asm
	{ cvt.f32.bf16 %f20, %rs117;}

	// end inline asm
	add.f32 	%f28, %f27, %f20;
	// begin inline asm
	{ mul.bf16 %rs121,%rs122,%rs71; }

	// end inline asm
	// begin inline asm
	{ cvt.f32.bf16 %f21, %rs121;}

	// end inline asm
	add.f32 	%f2, %f28, %f21;
	shr.u32 	%r305, %r444, 3;
	and.b32  	%r306, %r305, 30;
	mov.u32 	%r307, _ZZ26kgemm_4bit_inference_naiveI13__nv_bfloat16Li128ELi16EEviiiPT_PhPfPKfS2_iiiiE9quant_map;
	add.s32 	%r308, %r307, %r306;
	ld.shared.u16 	%rs126, [%r308];
	// begin inline asm
	{ mul.bf16 %rs125,%rs126,%rs45; }

	// end inline asm
	shl.b32 	%r309, %r444, 1;
	and.b32  	%r310, %r309, 30;
	add.s32 	%r311, %r307, %r310;
	ld.shared.u16 	%rs129, [%r311];
	// begin inline asm
	{ mul.bf16 %rs128,%rs129,%rs45; }

	// end inline asm
	shr.u32 	%r312, %r444, 11;
	and.b32  	%r313, %r312, 30;
	add.s32 	%r314, %r307, %r313;
	ld.shared.u16 	%rs132, [%r314];
	// begin inline asm
	{ mul.bf16 %rs131,%rs132,%rs45; }

	// end inline asm
	shr.u32 	%r315, %r444, 7;
	and.b32  	%r316, %r315, 30;
	add.s32 	%r317, %r307, %r316;
	ld.shared.u16 	%rs135, [%r317];
	// begin inline asm
	{ mul.bf16 %rs134,%rs135,%rs45; }

	// end inline asm
	shr.u32 	%r318, %r444, 19;
	and.b32  	%r319, %r318, 30;
	add.s32 	%r320, %r307, %r319;
	ld.shared.u16 	%rs138, [%r320];
	// begin inline asm
	{ mul.bf16 %rs137,%rs138,%rs45; }

	// end inline asm
	shr.u32 	%r321, %r444, 15;
	and.b32  	%r322, %r321, 30;
	add.s32 	%r323, %r307, %r322;
	ld.shared.u16 	%rs141, [%r323];
	// begin inline asm
	{ mul.bf16 %rs140,%rs141,%rs45; }

	// end inline asm
	shr.u32 	%r324, %r444, 27;
	and.b32  	%r325, %r324, 30;
	add.s32 	%r326, %r307, %r325;
	ld.shared.u16 	%rs144, [%r326];
	// begin inline asm
	{ mul.bf16 %rs143,%rs144,%rs45; }

	// end inline asm
	shr.u32 	%r327, %r444, 23;
	and.b32  	%r328, %r327, 30;
	add.s32 	%r329, %r307, %r328;
	ld.shared.u16 	%rs147, [%r329];
	// begin inline asm
	{ mul.bf16 %rs146,%rs147,%rs45; }

	// end inline asm
	add.s32 	%r107, %r426, 16;
	setp.lt.s32 	%p31, %r107, %r196;
	@%p31 bra 	$L__BB1_103;
	mov.u16 	%rs355, %rs43;
	@%p22 bra 	$L__BB1_82;
	ld.global.nc.u16 	%rs355, [%rd8+16];
$L__BB1_82:
	add.s32 	%r330, %r426, 9;
	setp.lt.s32 	%p33, %r330, %r196;
	@%p33 bra 	$L__BB1_84;
	mov.b32 	%r465, {%rs355, %rs43};
	bra.uni 	$L__BB1_85;
$L__BB1_84:
	ld.global.nc.u16 	%rs149, [%rd8+18];
	mov.b32 	%r465, {%rs355, %rs149};
$L__BB1_85:
	add.s32 	%r331, %r426, 10;
	setp.lt.s32 	%p34, %r331, %r196;
	@%p34 bra 	$L__BB1_87;
	{ .reg .b16 tmp; mov.b32 {tmp, %rs150}, %r454; }
	mov.b32 	%r457, {%rs43, %rs150};
	bra.uni 	$L__BB1_88;
$L__BB1_87:
	ld.global.nc.u16 	%rs151, [%rd8+20];
	{ .reg .b16 tmp; mov.b32 {tmp, %rs152}, %r454; }
	mov.b32 	%r457, {%rs151, %rs152};
$L__BB1_88:
	add.s32 	%r332, %r426, 11;
	setp.lt.s32 	%p35, %r332, %r196;
	@%p35 bra 	$L__BB1_90;
	{ .reg .b16 tmp; mov.b32 {%rs153, tmp}, %r457; }
	mov.b32 	%r464, {%rs153, %rs43};
	bra.uni 	$L__BB1_91;
$L__BB1_90:
	ld.global.nc.u16 	%rs154, [%rd8+22];
	{ .reg .b16 tmp; mov.b32 {%rs155, tmp}, %r457; }
	mov.b32 	%r464, {%rs155, %rs154};
$L__BB1_91:
	add.s32 	%r333, %r426, 12;
	setp.lt.s32 	%p36, %r333, %r196;
	@%p36 bra 	$L__BB1_93;
	{ .reg .b16 tmp; mov.b32 {tmp, %rs156}, %r453; }
	mov.b32 	%r459, {%rs43, %rs156};
	bra.uni 	$L__BB1_94;
$L__BB1_93:
	ld.global.nc.u16 	%rs157, [%rd8+24];
	{ .reg .b16 tmp; mov.b32 {tmp, %rs158}, %r453; }
	mov.b32 	%r459, {%rs157, %rs158};
$L__BB1_94:
	add.s32 	%r334, %r426, 13;
	setp.lt.s32 	%p37, %r334, %r196;
	@%p37 bra 	$L__BB1_96;
	{ .reg .b16 tmp; mov.b32 {%rs159, tmp}, %r459; }
	mov.b32 	%r463, {%rs159, %rs43};
	bra.uni 	$L__BB1_97;
$L__BB1_96:
	ld.global.nc.u16 	%rs160, [%rd8+26];
	{ .reg .b16 tmp; mov.b32 {%rs161, tmp}, %r459; }
	mov.b32 	%r463, {%rs161, %rs160};
$L__BB1_97:
	add.s32 	%r335, %r426, 14;
	setp.lt.s32 	%p38, %r335, %r196;
	@%p38 bra 	$L__BB1_99;
	{ .reg .b16 tmp; mov.b32 {tmp, %rs162}, %r452; }
	mov.b32 	%r461, {%rs43, %rs162};
	bra.uni 	$L__BB1_100;
$L__BB1_99:
	ld.global.nc.u16 	%rs163, [%rd8+28];
	{ .reg .b16 tmp; mov.b32 {tmp, %rs164}, %r452; }
	mov.b32 	%r461, {%rs163, %rs164};
$L__BB1_100:
	add.s32 	%r336, %r426, 15;
	setp.lt.s32 	%p39, %r336, %r196;
	@%p39 bra 	$L__BB1_102;
	{ .reg .b16 tmp; mov.b32 {%rs165, tmp}, %r461; }
	mov.b32 	%r462, {%rs165, %rs43};
	bra.uni 	$L__BB1_104;
$L__BB1_102:
	ld.global.nc.u16 	%rs166, [%rd8+30];
	{ .reg .b16 tmp; mov.b32 {%rs167, tmp}, %r461; }
	mov.b32 	%r462, {%rs167, %rs166};
	bra.uni 	$L__BB1_104;
$L__BB1_103:
	ld.global.nc.v4.u32 	{%r465, %r464, %r463, %r462}, [%rd7+16];
$L__BB1_104:
	mov.b32 	{%rs169, %rs173}, %r465;
	// begin inline asm
	{ mul.bf16 %rs168,%rs169,%rs125; }

	// end inline asm
	// begin inline asm
	{ cvt.f32.bf16 %f29, %rs168;}

	// end inline asm
	add.f32 	%f37, %f2, %f29;
	// begin inline asm
	{ mul.bf16 %rs172,%rs173,%rs128; }

	// end inline asm
	// begin inline asm
	{ cvt.f32.bf16 %f30, %rs172;}

	// end inline asm
	add.f32 	%f38, %f37, %f30;
	mov.b32 	{%rs177, %rs181}, %r464;
	// begin inline asm
	{ mul.bf16 %rs176,%rs177,%rs131; }

	// end inline asm
	// begin inline asm
	{ cvt.f32.bf16 %f31, %rs176;}

	// end inline asm
	add.f32 	%f39, %f38, %f31;
	// begin inline asm
	{ mul.bf16 %rs180,%rs181,%rs134; }

	// end inline asm
	// begin inline asm
	{ cvt.f32.bf16 %f32, %rs180;}

	// end inline asm
	add.f32 	%f40, %f39, %f32;
	mov.b32 	{%rs185, %rs189}, %r463;
	// begin inline asm
	{ mul.bf16 %rs184,%rs185,%rs137; }

	// end inline asm
	// begin inline asm
	{ cvt.f32.bf16 %f33, %rs184;}

	// end inline asm
	add.f32 	%f41, %f40, %f33;
	// begin inline asm
	{ mul.bf16 %rs188,%rs189,%rs140; }

	// end inline asm
	// begin inline asm
	{ cvt.f32.bf16 %f34, %rs188;}

	// end inline asm
	add.f32 	%f42, %f41, %f34;
	mov.b32 	{%rs193, %rs197}, %r462;
	// begin inline asm
	{ mul.bf16 %rs192,%rs193,%rs143; }

	// end inline asm
	// begin inline asm
	{ cvt.f32.bf16 %f35, %rs192;}

	// end inline asm
	add.f32 	%f43, %f42, %f35;
	// begin inline asm
	{ mul.bf16 %rs196,%rs197,%rs146; }

	// end inline asm
	// begin inline asm
	{ cvt.f32.bf16 %f36, %rs196;}

	// end inline asm
	add.f32 	%f3, %f43, %f36;
	shr.u32 	%r337, %r443, 3;
	and.b32  	%r338, %r337, 30;
	mov.u32 	%r339, _ZZ26kgemm_4bit_inference_naiveI13__nv_bfloat16Li128ELi16EEviiiPT_PhPfPKfS2_iiiiE9quant_map;
	add.s32 	%r340, %r339, %r338;
	ld.shared.u16 	%rs201, [%r340];
	// begin inline asm
	{ mul.bf16 %rs200,%rs201,%rs45; }

	// end inline asm
	shl.b32 	%r341, %r443, 1;
	and.b32  	%r342, %r341, 30;
	add.s32 	%r343, %r339, %r342;
	ld.shared.u16 	%rs204, [%r343];
	// begin inline asm
	{ mul.bf16 %rs203,%rs204,%rs45; }

	// end inline asm
	shr.u32 	%r344, %r443, 11;
	and.b32  	%r345, %r344, 30;
	add.s32 	%r346, %r339, %r345;
	ld.shared.u16 	%rs207, [%r346];
	// begin inline asm
	{ mul.bf16 %rs206,%rs207,%rs45; }

	// end inline asm
	shr.u32 	%r347, %r443, 7;
	and.b32  	%r348, %r347, 30;
	add.s32 	%r349, %r339, %r348;
	ld.shared.u16 	%rs210, [%r349];
	// begin inline asm
	{ mul.bf16 %rs209,%rs210,%rs45; }

	// end inline asm
	shr.u32 	%r350, %r443, 19;
	and.b32  	%r351, %r350, 30;
	add.s32 	%r352, %r339, %r351;
	ld.shared.u16 	%rs213, [%r352];
	// begin inline asm
	{ mul.bf16 %rs212,%rs213,%rs45; }

	// end inline asm
	shr.u32 	%r353, %r443, 15;
	and.b32  	%r354, %r353, 30;
	add.s32 	%r355, %r339, %r354;
	ld.shared.u16 	%rs216, [%r355];
	// begin inline asm
	{ mul.bf16 %rs215,%rs216,%rs45; }

	// end inline asm
	shr.u32 	%r356, %r443, 27;
	and.b32  	%r357, %r356, 30;
	add.s32 	%r358, %r339, %r357;
	ld.shared.u16 	%rs219, [%r358];
	// begin inline asm
	{ mul.bf16 %rs218,%rs219,%rs45; }

	// end inline asm
	shr.u32 	%r359, %r443, 23;
	and.b32  	%r360, %r359, 30;
	add.s32 	%r361, %r339, %r360;
	ld.shared.u16 	%rs222, [%r361];
	// begin inline asm
	{ mul.bf16 %rs221,%rs222,%rs45; }

	// end inline asm
	add.s32 	%r136, %r426, 24;
	setp.lt.s32 	%p40, %r136, %r196;
	@%p40 bra 	$L__BB1_128;
	setp.ge.s32 	%p41, %r107, %r196;
	mov.u16 	%rs356, %rs43;
	@%p41 bra 	$L__BB1_107;
	ld.global.nc.u16 	%rs356, [%rd8+32];
$L__BB1_107:
	add.s32 	%r362, %r426, 17;
	setp.lt.s32 	%p42, %r362, %r196;
	@%p42 bra 	$L__BB1_109;
	mov.b32 	%r475, {%rs356, %rs43};
	bra.uni 	$L__BB1_110;
$L__BB1_109:
	ld.global.nc.u16 	%rs224, [%rd8+34];
	mov.b32 	%r475, {%rs356, %rs224};
$L__BB1_110:
	add.s32 	%r363, %r426, 18;
	setp.lt.s32 	%p43, %r363, %r196;
	@%p43 bra 	$L__BB1_112;
	{ .reg .b16 tmp; mov.b32 {tmp, %rs225}, %r464; }
	mov.b32 	%r467, {%rs43, %rs225};
	bra.uni 	$L__BB1_113;
$L__BB1_112:
	ld.global.nc.u16 	%rs226, [%rd8+36];
	{ .reg .b16 tmp; mov.b32 {tmp, %rs227}, %r464; }
	mov.b32 	%r467, {%rs226, %rs227};
$L__BB1_113:
	add.s32 	%r364, %r426, 19;
	setp.lt.s32 	%p44, %r364, %r196;
	@%p44 bra 	$L__BB1_115;
	{ .reg .b16 tmp; mov.b32 {%rs228, tmp}, %r467; }
	mov.b32 	%r474, {%rs228, %rs43};
	bra.uni 	$L__BB1_116;
$L__BB1_115:
	ld.global.nc.u16 	%rs229, [%rd8+38];
	{ .reg .b16 tmp; mov.b32 {%rs230, tmp}, %r467; }
	mov.b32 	%r474, {%rs230, %rs229};
$L__BB1_116:
	add.s32 	%r365, %r426, 20;
	setp.lt.s32 	%p45, %r365, %r196;
	@%p45 bra 	$L__BB1_118;
	{ .reg .b16 tmp; mov.b32 {tmp, %rs231}, %r463; }
	mov.b32 	%r469, {%rs43, %rs231};
	bra.uni 	$L__BB1_119;
$L__BB1_118:
	ld.global.nc.u16 	%rs232, [%rd8+40];
	{ .reg .b16 tmp; mov.b32 {tmp, %rs233}, %r463; }
	mov.b32 	%r469, {%rs232, %rs233};
$L__BB1_119:
	add.s32 	%r366, %r426, 21;
	setp.lt.s32 	%p46, %r366, %r196;
	@%p46 bra 	$L__BB1_121;
	{ .reg .b16 tmp; mov.b32 {%rs234, tmp}, %r469; }
	mov.b32 	%r473, {%rs234, %rs43};
	bra.uni 	$L__BB1_122;
$L__BB1_121:
	ld.global.nc.u16 	%rs235, [%rd8+42];
	{ .reg .b16 tmp; mov.b32 {%rs236, tmp}, %r469; }
	mov.b32 	%r473, {%rs236, %rs235};
$L__BB1_122:
	add.s32 	%r367, %r426, 22;
	setp.lt.s32 	%p47, %r367, %r196;
	@%p47 bra 	$L__BB1_124;
	{ .reg .b16 tmp; mov.b32 {tmp, %rs237}, %r462; }
	mov.b32 	%r471, {%rs43, %rs237};
	bra.uni 	$L__BB1_125;
$L__BB1_124:
	ld.global.nc.u16 	%rs238, [%rd8+44];
	{ .reg .b16 tmp; mov.b32 {tmp, %rs239}, %r462; }
	mov.b32 	%r471, {%rs238, %rs239};
$L__BB1_125:
	add.s32 	%r368, %r426, 23;
	setp.lt.s32 	%p48, %r368, %r196;
	@%p48 bra 	$L__BB1_127;
	{ .reg .b16 tmp; mov.b32 {%rs240, tmp}, %r471; }
	mov.b32 	%r472, {%rs240, %rs43};
	bra.uni 	$L__BB1_129;
$L__BB1_127:
	ld.global.nc.u16 	%rs241, [%rd8+46];
	{ .reg .b16 tmp; mov.b32 {%rs242, tmp}, %r471; }
	mov.b32 	%r472, {%rs242, %rs241};
	bra.uni 	$L__BB1_129;
$L__BB1_128:
	ld.global.nc.v4.u32 	{%r475, %r474, %r473, %r472}, [%rd7+32];
$L__BB1_129:
	mov.b32 	{%rs244, %rs248}, %r475;
	// begin inline asm
	{ mul.bf16 %rs243,%rs244,%rs200; }

	// end inline asm
	// begin inline asm
	{ cvt.f32.bf16 %f44, %rs243;}

	// end inline asm
	add.f32 	%f52, %f3, %f44;
	// begin inline asm
	{ mul.bf16 %rs247,%rs248,%rs203; }

	// end inline asm
	// begin inline asm
	{ cvt.f32.bf16 %f45, %rs247;}

	// end inline asm
	add.f32 	%f53, %f52, %f45;
	mov.b32 	{%rs252, %rs256}, %r474;
	// begin inline asm
	{ mul.bf16 %rs251,%rs252,%rs206; }

	// end inline asm
	// begin inline asm
	{ cvt.f32.bf16 %f46, %rs251;}

	// end inline asm
	add.f32 	%f54, %f53, %f46;
	// begin inline asm
	{ mul.bf16 %rs255,%rs256,%rs209; }

	// end inline asm
	// begin inline asm
	{ cvt.f32.bf16 %f47, %rs255;}

	// end inline asm
	add.f32 	%f55, %f54, %f47;
	mov.b32 	{%rs260, %rs264}, %r473;
	// begin inline asm
	{ mul.bf16 %rs259,%rs260,%rs212; }

	// end inline asm
	// begin inline asm
	{ cvt.f32.bf16 %f48, %rs259;}

	// end inline asm
	add.f32 	%f56, %f55, %f48;
	// begin inline asm
	{ mul.bf16 %rs263,%rs264,%rs215; }

	// end inline asm
	// begin inline asm
	{ cvt.f32.bf16 %f49, %rs263;}

	// end inline asm
	add.f32 	%f57, %f56, %f49;
	mov.b32 	{%rs268, %rs272}, %r472;
	// begin inline asm
	{ mul.bf16 %rs267,%rs268,%rs218; }

	// end inline asm
	// begin inline asm
	{ cvt.f32.bf16 %f50, %rs267;}

	// end inline asm
	add.f32 	%f58, %f57, %f50;
	// begin inline asm
	{ mul.bf16 %rs271,%rs272,%rs221; }

	// end inline asm
	// begin inline asm
	{ cvt.f32.bf16 %f51, %rs271;}

	// end inline asm
	add.f32 	%f4, %f58, %f51;
	shr.u32 	%r369, %r442, 3;
	and.b32  	%r370, %r369, 30;
	mov.u32 	%r371, _ZZ26kgemm_4bit_inference_naiveI13__nv_bfloat16Li128ELi16EEviiiPT_PhPfPKfS2_iiiiE9quant_map;
	add.s32 	%r372, %r371, %r370;
	ld.shared.u16 	%rs276, [%r372];
	// begin inline asm
	{ mul.bf16 %rs275,%rs276,%rs45; }

	// end inline asm
	shl.b32 	%r373, %r442, 1;
	and.b32  	%r374, %r373, 30;
	add.s32 	%r375, %r371, %r374;
	ld.shared.u16 	%rs279, [%r375];
	// begin inline asm
	{ mul.bf16 %rs278,%rs279,%rs45; }

	// end inline asm
	shr.u32 	%r376, %r442, 11;
	and.b32  	%r377, %r376, 30;
	add.s32 	%r378, %r371, %r377;
	ld.shared.u16 	%rs282, [%r378];
	// begin inline asm
	{ mul.bf16 %rs281,%rs282,%rs45; }

	// end inline asm
	shr.u32 	%r379, %r442, 7;
	and.b32  	%r380, %r379, 30;
	add.s32 	%r381, %r371, %r380;
	ld.shared.u16 	%rs285, [%r381];
	// begin inline asm
	{ mul.bf16 %rs284,%rs285,%rs45; }

	// end inline asm
	shr.u32 	%r382, %r442, 19;
	and.b32  	%r383, %r382, 30;
	add.s32 	%r384, %r371, %r383;
	ld.shared.u16 	%rs288, [%r384];
	// begin inline asm
	{ mul.bf16 %rs287,%rs288,%rs45; }

	// end inline asm
	shr.u32 	%r385, %r442, 15;
	and.b32  	%r386, %r385, 30;
	add.s32 	%r387, %r371, %r386;
	ld.shared.u16 	%rs291, [%r387];
	// begin inline asm
	{ mul.bf16 %rs290,%rs291,%rs45; }

	// end inline asm
	shr.u32 	%r388, %r442, 27;
	and.b32  	%r389, %r388, 30;
	add.s32 	%r390, %r371, %r389;
	ld.shared.u16 	%rs294, [%r390];
	// begin inline asm
	{ mul.bf16 %rs293,%rs294,%rs45; }

	// end inline asm
	shr.u32 	%r391, %r442, 23;
	and.b32  	%r392, %r391, 30;
	add.s32 	%r393, %r371, %r392;
	ld.shared.u16 	%rs297, [%r393];
	// begin inline asm
	{ mul.bf16 %rs296,%rs297,%rs45; }

	// end inline asm
	add.s32 	%r394, %r426, 32;
	setp.lt.s32 	%p49, %r394, %r196;
	@%p49 bra 	$L__BB1_153;
	setp.ge.s32 	%p50, %r136, %r196;
	mov.u16 	%rs357, %rs43;
	@%p50 bra 	$L__BB1_132;
	ld.global.nc.u16 	%rs357, [%rd8+48];
$L__BB1_132:
	{ .reg .b16 tmp; mov.b32 {tmp, %rs299}, %r475; }
	mov.b32 	%r165, {%rs357, %rs299};
	add.s32 	%r395, %r426, 25;
	setp.lt.s32 	%p51, %r395, %r196;
	@%p51 bra 	$L__BB1_134;
	{ .reg .b16 tmp; mov.b32 {%rs300, tmp}, %r165; }
	mov.b32 	%r485, {%rs300, %rs43};
	bra.uni 	$L__BB1_135;
$L__BB1_134:
	ld.global.nc.u16 	%rs301, [%rd8+50];
	{ .reg .b16 tmp; mov.b32 {%rs302, tmp}, %r165; }
	mov.b32 	%r485, {%rs302, %rs301};
$L__BB1_135:
	add.s32 	%r396, %r426, 26;
	setp.lt.s32 	%p52, %r396, %r196;
	@%p52 bra 	$L__BB1_137;
	{ .reg .b16 tmp; mov.b32 {tmp, %rs303}, %r474; }
	mov.b32 	%r477, {%rs43, %rs303};
	bra.uni 	$L__BB1_138;
$L__BB1_137:
	ld.global.nc.u16 	%rs304, [%rd8+52];
	{ .reg .b16 tmp; mov.b32 {tmp, %rs305}, %r474; }
	mov.b32 	%r477, {%rs304, %rs305};
$L__BB1_138:
	add.s32 	%r397, %r426, 27;
	setp.lt.s32 	%p53, %r397, %r196;
	@%p53 bra 	$L__BB1_140;
	{ .reg .b16 tmp; mov.b32 {%rs306, tmp}, %r477; }
	mov.b32 	%r484, {%rs306, %rs43};
	bra.uni 	$L__BB1_141;
$L__BB1_140:
	ld.global.nc.u16 	%rs307, [%rd8+54];
	{ .reg .b16 tmp; mov.b32 {%rs308, tmp}, %r477; }
	mov.b32 	%r484, {%rs308, %rs307};
$L__BB1_141:
	add.s32 	%r398, %r426, 28;
	setp.lt.s32 	%p54, %r398, %r196;
	@%p54 bra 	$L__BB1_143;
	{ .reg .b16 tmp; mov.b32 {tmp, %rs309}, %r473; }
	mov.b32 	%r479, {%rs43, %rs309};
	bra.uni 	$L__BB1_144;
$L__BB1_143:
	ld.global.nc.u16 	%rs310, [%rd8+56];
	{ .reg .b16 tmp; mov.b32 {tmp, %rs311}, %r473; }
	mov.b32 	%r479, {%rs310, %rs311};
$L__BB1_144:
	add.s32 	%r399, %r426, 29;
	setp.lt.s32 	%p55, %r399, %r196;
	@%p55 bra 	$L__BB1_146;
	{ .reg .b16 tmp; mov.b32 {%rs312, tmp}, %r479; }
	mov.b32 	%r483, {%rs312, %rs43};
	bra.uni 	$L__BB1_147;
$L__BB1_146:
	ld.global.nc.u16 	%rs313, [%rd8+58];
	{ .reg .b16 tmp; mov.b32 {%rs314, tmp}, %r479; }
	mov.b32 	%r483, {%rs314, %rs313};
$L__BB1_147:
	add.s32 	%r400, %r426, 30;
	setp.lt.s32 	%p56, %r400, %r196;
	@%p56 bra 	$L__BB1_149;
	{ .reg .b16 tmp; mov.b32 {tmp, %rs315}, %r472; }
	mov.b32 	%r481, {%rs43, %rs315};
	bra.uni 	$L__BB1_150;
$L__BB1_149:
	ld.global.nc.u16 	%rs316, [%rd8+60];
	{ .reg .b16 tmp; mov.b32 {tmp, %rs317}, %r472; }
	mov.b32 	%r481, {%rs316, %rs317};
$L__BB1_150:
	add.s32 	%r401, %r426, 31;
	setp.lt.s32 	%p57, %r401, %r196;
	@%p57 bra 	$L__BB1_152;
	{ .reg .b16 tmp; mov.b32 {%rs318, tmp}, %r481; }
	mov.b32 	%r482, {%rs318, %rs43};
	bra.uni 	$L__BB1_154;
$L__BB1_152:
	ld.global.nc.u16 	%rs319, [%rd8+62];
	{ .reg .b16 tmp; mov.b32 {%rs320, tmp}, %r481; }
	mov.b32 	%r482, {%rs320, %rs319};
	bra.uni 	$L__BB1_154;
$L__BB1_153:
	ld.global.nc.v4.u32 	{%r485, %r484, %r483, %r482}, [%rd7+48];
$L__BB1_154:
	mov.b32 	{%rs322, %rs326}, %r485;
	// begin inline asm
	{ mul.bf16 %rs321,%rs322,%rs275; }

	// end inline asm
	// begin inline asm
	{ cvt.f32.bf16 %f59, %rs321;}

	// end inline asm
	add.f32 	%f67, %f4, %f59;
	// begin inline asm
	{ mul.bf16 %rs325,%rs326,%rs278; }

	// end inline asm
	// begin inline asm
	{ cvt.f32.bf16 %f60, %rs325;}

	// end inline asm
	add.f32 	%f68, %f67, %f60;
	mov.b32 	{%rs330, %rs334}, %r484;
	// begin inline asm
	{ mul.bf16 %rs329,%rs330,%rs281; }

	// end inline asm
	// begin inline asm
	{ cvt.f32.bf16 %f61, %rs329;}

	// end inline asm
	add.f32 	%f69, %f68, %f61;
	// begin inline asm
	{ mul.bf16 %rs333,%rs334,%rs284; }

	// end inline asm
	// begin inline asm
	{ cvt.f32.bf16 %f62, %rs333;}

	// end inline asm
	add.f32 	%f70, %f69, %f62;
	mov.b32 	{%rs338, %rs342}, %r483;
	// begin inline asm
	{ mul.bf16 %rs337,%rs338,%rs287; }

	// end inline asm
	// begin inline asm
	{ cvt.f32.bf16 %f63, %rs337;}

	// end inline asm
	add.f32 	%f71, %f70, %f63;
	// begin inline asm
	{ mul.bf16 %rs341,%rs342,%rs290; }

	// end inline asm
	// begin inline asm
	{ cvt.f32.bf16 %f64, %rs341;}

	// end inline asm
	add.f32 	%f72, %f71, %f64;
	mov.b32 	{%rs346, %rs350}, %r482;
	// begin inline asm
	{ mul.bf16 %rs345,%rs346,%rs293; }

	// end inline asm
	// begin inline asm
	{ cvt.f32.bf16 %f65, %rs345;}

	// end inline asm
	add.f32 	%f73, %f72, %f65;
	// begin inline asm
	{ mul.bf16 %rs349,%rs350,%rs296; }

	// end inline asm
	// begin inline asm
	{ cvt.f32.bf16 %f66, %rs349;}

	// end inline asm
	add.f32 	%f91, %f73, %f66;
	add.s32 	%r426, %r426, 1024;
	setp.lt.s32 	%p58, %r426, %r196;
	@%p58 bra 	$L__BB1_5;
$L__BB1_155:
	mov.b32 	%r402, 1;
	mov.b32 	%r415, 31;
	mov.b32 	%r416, -1;
	// begin inline asm
	{  .reg .f32 r0;  .reg .pred p;  shfl.sync.down.b32 r0|p, %f91, %r402, %r415, %r416;  @p add.f32 r0, r0, %f91;  mov.f32 %f74, r0;}
	// end inline asm
	mov.b32 	%r405, 2;
	// begin inline asm
	{  .reg .f32 r0;  .reg .pred p;  shfl.sync.down.b32 r0|p, %f74, %r405, %r415, %r416;  @p add.f32 r0, r0, %f74;  mov.f32 %f77, r0;}
	// end inline asm
	mov.b32 	%r408, 4;
	// begin inline asm
	{  .reg .f32 r0;  .reg .pred p;  shfl.sync.down.b32 r0|p, %f77, %r408, %r415, %r416;  @p add.f32 r0, r0, %f77;  mov.f32 %f80, r0;}
	// end inline asm
	mov.b32 	%r411, 8;
	// begin inline asm
	{  .reg .f32 r0;  .reg .pred p;  shfl.sync.down.b32 r0|p, %f80, %r411, %r415, %r416;  @p add.f32 r0, r0, %f80;  mov.f32 %f83, r0;}
	// end inline asm
	mov.b32 	%r414, 16;
	// begin inline asm
	{  .reg .f32 r0;  .reg .pred p;  shfl.sync.down.b32 r0|p, %f83, %r414, %r415, %r416;  @p add.f32 r0, r0, %f83;  mov.f32 %f86, r0;}
	// end inline asm
	setp.ge.s32 	%p59, %r3, %r195;
	setp.ne.s32 	%p60, %r2, 0;
	or.pred  	%p61, %p60, %p59;
	@%p61 bra 	$L__BB1_157;
	ld.param.u64 	%rd27, [_Z26kgemm_4bit_inference_naiveI13__nv_bfloat16Li128ELi16EEviiiPT_PhPfPKfS2_iiii_param_7];
	// begin inline asm
	{  cvt.rn.bf16.f32 %rs353, %f86;}

	// end inline asm
	cvta.to.global.u64 	%rd23, %rd27;
	mul.wide.s32 	%rd24, %r3, 2;
	add.s64 	%rd25, %rd23, %rd24;
	st.global.u16 	[%rd25], %rs353;
$L__BB1_157:
	ret;
$L__BB1_158:
	add.s32 	%r267, %r21, %r10;
	shr.s32 	%r268, %r267, 31;
	shr.u32 	%r269, %r268, 28;
	add.s32 	%r270, %r267, %r269;
	shr.s32 	%r271, %r270, 4;
	mul.wide.s32 	%rd19, %r271, 16;
	add.s64 	%rd20, %rd1, %rd19;
	ld.global.v4.u32 	{%r445, %r444, %r443, %r442}, [%rd20];
	bra.uni 	$L__BB1_54;

}
	// .globl	_Z26kgemm_4bit_inference_naiveIfLi128ELi32EEviiiPT_PhPfPKfS1_iiii
.visible .entry _Z26kgemm_4bit_inference_naiveIfLi128ELi32EEviiiPT_PhPfPKfS1_iiii(
	.param .u32 _Z26kgemm_4bit_inference_naiveIfLi128ELi32EEviiiPT_PhPfPKfS1_iiii_param_0,
	.param .u32 _Z26kgemm_4bit_inference_naiveIfLi128ELi32EEviiiPT_PhPfPKfS1_iiii_param_1,
	.param .u32 _Z26kgemm_4bit_inference_naiveIfLi128ELi32EEviiiPT_PhPfPKfS1_iiii_param_2,
	.param .u64 .ptr .align 1 _Z26kgemm_4bit_inference_naiveIfLi128ELi32EEviiiPT_PhPfPKfS1_iiii_param_3,
	.param .u64 .ptr .align 1 _Z26kgemm_4bit_inference_naiveIfLi128ELi32EEviiiPT_PhPfPKfS1_iiii_param_4,
	.param .u64 .ptr .align 1 _Z26kgemm_4bit_inference_naiveIfLi128ELi32EEviiiPT_PhPfPKfS1_iiii_param_5,
	.param .u64 .ptr .align 1 _Z26kgemm_4bit_inference_naiveIfLi128ELi32EEviiiPT_PhPfPKfS1_iiii_param_6,
	.param .u64 .ptr .align 1 _Z26kgemm_4bit_inference_naiveIfLi128ELi32EEviiiPT_PhPfPKfS1_iiii_param_7,
	.param .u32 _Z26kgemm_4bit_inference_naiveIfLi128ELi32EEviiiPT_PhPfPKfS1_iiii_param_8,
	.param .u32 _Z26kgemm_4bit_inference_naiveIfLi128ELi32EEviiiPT_PhPfPKfS1_iiii_param_9,
	.param .u32 _Z26kgemm_4bit_inference_naiveIfLi128ELi32EEviiiPT_PhPfPKfS1_iiii_param_10,
	.param .u32 _Z26kgemm_4bit_inference_naiveIfLi128ELi32EEviiiPT_PhPfPKfS1_iiii_param_11
)
{
	.reg .pred 	%p<62>;
	.reg .b16 	%rs<5>;
	.reg .b32 	%r<325>;
	.reg .b32 	%f<338>;
	.reg .b64 	%rd<35>;
	// demoted variable
	.shared .align 4 .b8 _ZZ26kgemm_4bit_inference_naiveIfLi128ELi32EEviiiPT_PhPfPKfS1_iiiiE9quant_map[64];
	ld.param.u32 	%r78, [_Z26kgemm_4bit_inference_naiveIfLi128ELi32EEviiiPT_PhPfPKfS1_iiii_param_0];
	ld.param.u32 	%r79, [_Z26kgemm_4bit_inference_naiveIfLi128ELi32EEviiiPT_PhPfPKfS1_iiii_param_2];
	ld.param.u64 	%rd15, [_Z26kgemm_4bit_inference_naiveIfLi128ELi32EEviiiPT_PhPfPKfS1_iiii_param_3];
	ld.param.u64 	%rd16, [_Z26kgemm_4bit_inference_naiveIfLi128ELi32EEviiiPT_PhPfPKfS1_iiii_param_4];
	ld.param.u64 	%rd13, [_Z26kgemm_4bit_inference_naiveIfLi128ELi32EEviiiPT_PhPfPKfS1_iiii_param_6];
	ld.param.u32 	%r80, [_Z26kgemm_4bit_inference_naiveIfLi128ELi32EEviiiPT_PhPfPKfS1_iiii_param_9];
	ld.param.u32 	%r81, [_Z26kgemm_4bit_inference_naiveIfLi128ELi32EEviiiPT_PhPfPKfS1_iiii_param_11];
	cvta.to.global.u64 	%rd1, %rd15;
	cvta.to.global.u64 	%rd2, %rd16;
	mov.u32 	%r300, %tid.x;
	shr.u32 	%r82, %r300, 5;
	and.b32  	%r2, %r300, 31;
	mov.u32 	%r83, %ctaid.x;
	shl.b32 	%r84, %r83, 2;
	add.s32 	%r3, %r84, %r82;
	setp.gt.u32 	%p1, %r300, 15;
	@%p1 bra 	$L__BB2_3;
	shl.b32 	%r85, %r300, 2;
	mov.u32 	%r86, _ZZ26kgemm_4bit_inference_naiveIfLi128ELi32EEviiiPT_PhPfPKfS1_iiiiE9quant_map;
	add.s32 	%r299, %r86, %r85;
	mul.wide.u32 	%rd17, %r300, 4;
	cvta.to.global.u64 	%rd18, %rd13;
	add.s64 	%rd34, %rd18, %rd17;
$L__BB2_2:
	ld.global.f32 	%f165, [%rd34];
	st.shared.f32 	[%r299], %f165;
	add.s32 	%r300, %r300, 1;
	add.s32 	%r299, %r299, 4;
	add.s64 	%rd34, %rd34, 4;
	setp.ne.s32 	%p2, %r300, 16;
	@%p2 bra 	$L__BB2_2;
$L__BB2_3:
	bar.sync 	0;
	shl.b32 	%r305, %r2, 5;
	setp.ge.s32 	%p3, %r305, %r79;
	mov.f32 	%f337, 0f00000000;
	@%p3 bra 	$L__BB2_127;
	mul.lo.s32 	%r10, %r80, %r3;
	shr.u32 	%r11, %r79, 1;
	mov.f32 	%f337, 0f00000000;
$L__BB2_5:
	mov.u32 	%r15, %r324;
	mov.u32 	%r14, %r323;
	mov.u32 	%r13, %r322;
	mov.u32 	%r12, %r321;
	ld.param.u64 	%rd32, [_Z26kgemm_4bit_inference_naiveIfLi128ELi32EEviiiPT_PhPfPKfS1_iiii_param_5];
	setp.ge.s32 	%p4, %r3, %r78;
	shr.u32 	%r17, %r305, 1;
	shl.b32 	%r89, %r10, 1;
	add.s32 	%r90, %r89, %r305;
	div.s32 	%r91, %r90, %r81;
	mul.wide.s32 	%rd20, %r91, 4;
	add.s64 	%rd19, %rd32, %rd20;
	// begin inline asm
	ld.global.nc.f32 %f168, [%rd19];
	// end inline asm
	mov.b32 	%r321, 2004318071;
	mov.u32 	%r322, %r321;
	mov.u32 	%r323, %r321;
	mov.u32 	%r324, %r321;
	@%p4 bra 	$L__BB2_54;
	add.s32 	%r92, %r11, -16;
	setp.lt.s32 	%p5, %r17, %r92;
	@%p5 bra 	$L__BB2_130;
	sub.s32 	%r18, %r11, %r17;
	add.s32 	%r94, %r17, %r10;
	setp.gt.s32 	%p6, %r18, 0;
	cvt.s64.s32 	%rd21, %r94;
	add.s64 	%rd6, %rd2, %rd21;
	mov.b32 	%r306, 119;
	@%p6 bra 	$L__BB2_8;
	bra.uni 	$L__BB2_9;
$L__BB2_8:
	ld.global.u8 	%r306, [%rd6];
$L__BB2_9:
	and.b32  	%r95, %r15, -256;
	or.b32  	%r25, %r95, %r306;
	setp.gt.s32 	%p7, %r18, 1;
	@%p7 bra 	$L__BB2_11;
	and.b32  	%r96, %r25, -65281;
	or.b32  	%r307, %r96, 30464;
	bra.uni 	$L__BB2_12;
$L__BB2_11:
	ld.global.u8 	%rs1, [%rd6+1];
	mul.wide.u16 	%r97, %rs1, 256;
	and.b32  	%r98, %r25, -65281;
	or.b32  	%r307, %r98, %r97;
$L__BB2_12:
	setp.gt.s32 	%p8, %r18, 2;
	@%p8 bra 	$L__BB2_14;
	and.b32  	%r99, %r307, -16711681;
	or.b32  	%r308, %r99, 7798784;
	bra.uni 	$L__BB2_15;
$L__BB2_14:
	ld.global.u8 	%r100, [%rd6+2];
	shl.b32 	%r101, %r100, 16;
	and.b32  	%r102, %r307, -16711681;
	or.b32  	%r308, %r102, %r101;
$L__BB2_15:
	setp.gt.s32 	%p9, %r18, 3;
	@%p9 bra 	$L__BB2_17;
	and.b32  	%r103, %r308, 16777215;
	or.b32  	%r324, %r103, 1996488704;
	bra.uni 	$L__BB2_18;
$L__BB2_17:
	ld.global.u8 	%r104, [%rd6+3];
	shl.b32 	%r105, %r104, 24;
	and.b32  	%r106, %r308, 16777215;
	or.b32  	%r324, %r106, %r105;
$L__BB2_18:
	setp.gt.s32 	%p10, %r18, 4;
	@%p10 bra 	$L__BB2_20;
	and.b32  	%r107, %r14, -256;
	or.b32  	%r310, %r107, 119;
	bra.uni 	$L__BB2_21;
$L__BB2_20:
	ld.global.u8 	%r108, [%rd6+4];
	and.b32  	%r109, %r14, -256;
	or.b32  	%r310, %r109, %r108;
$L__BB2_21:
	setp.gt.s32 	%p11, %r18, 5;
	@%p11 bra 	$L__BB2_23;
	and.b32  	%r110, %r310, -65281;
	or.b32  	%r311, %r110, 30464;
	bra.uni 	$L__BB2_24;
$L__BB2_23:
	ld.global.u8 	%rs2, [%rd6+5];
	mul.wide.u16 	%r111, %rs2, 256;
	and.b32  	%r112, %r310, -65281;
	or.b32  	%r311, %r112, %r111;
$L__BB2_24:
	setp.gt.s32 	%p12, %r18, 6;
	@%p12 bra 	$L__BB2_26;
	and.b32  	%r113, %r311, -16711681;
	or.b32  	%r312, %r113, 7798784;
	bra.uni 	$L__BB2_27;
$L__BB2_26:
	ld.global.u8 	%r114, [%rd6+6];
	shl.b32 	%r115, %r114, 16;
	and.b32  	%r116, %r311, -16711681;
	or.b32  	%r312, %r116, %r115;
$L__BB2_27:
	setp.gt.s32 	%p13, %r18, 7;
	@%p13 bra 	$L__BB2_29;
	and.b32  	%r117, %r312, 16777215;
	or.b32  	%r323, %r117, 1996488704;
	bra.uni 	$L__BB2_30;
$L__BB2_29:
	ld.global.u8 	%r118, [%rd6+7];
	shl.b32 	%r119, %r118, 24;
	and.b32  	%r120, %r312, 16777215;
	or.b32  	%r323, %r120, %r119;
$L__BB2_30:
	setp.gt.s32 	%p14, %r18, 8;
	@%p14 bra 	$L__BB2_32;
	and.b32  	%r121, %r13, -256;
	or.b32  	%r314, %r121, 119;
	bra.uni 	$L__BB2_33;
$L__BB2_32:
	ld.global.u8 	%r122, [%rd6+8];
	and.b32  	%r123, %r13, -256;
	or.b32  	%r314, %r123, %r122;
$L__BB2_33:
	setp.gt.s32 	%p15, %r18, 9;
	@%p15 bra 	$L__BB2_35;
	and.b32  	%r124, %r314, -65281;
	or.b32  	%r315, %r124, 30464;
	bra.uni 	$L__BB2_36;
$L__BB2_35:
	ld.global.u8 	%rs3, [%rd6+9];
	mul.wide.u16 	%r125, %rs3, 256;
	and.b32  	%r126, %r314, -65281;
	or.b32  	%r315, %r126, %r125;
$L__BB2_36:
	setp.gt.s32 	%p16, %r18, 10;
	@%p16 bra 	$L__BB2_38;
	and.b32  	%r127, %r315, -16711681;
	or.b32  	%r316, %r127, 7798784;
	bra.uni 	$L__BB2_39;
$L__BB2_38:
	ld.global.u8 	%r128, [%rd6+10];
	shl.b32 	%r129, %r128, 16;
	and.b32  	%r130, %r315, -16711681;
	or.b32  	%r316, %r130, %r129;
$L__BB2_39:
	setp.gt.s32 	%p17, %r18, 11;
	@%p17 bra 	$L__BB2_41;
	and.b32  	%r131, %r316, 16777215;
	or.b32  	%r322, %r131, 1996488704;
	bra.uni 	$L__BB2_42;
$L__BB2_41:
	ld.global.u8 	%r132, [%rd6+11];
	shl.b32 	%r133, %r132, 24;
	and.b32  	%r134, %r316, 16777215;
	or.b32  	%r322, %r134, %r133;
$L__BB2_42:
	setp.gt.s32 	%p18, %r18, 12;
	@%p18 bra 	$L__BB2_44;
	and.b32  	%r135, %r12, -256;
	or.b32  	%r318, %r135, 119;
	bra.uni 	$L__BB2_45;
$L__BB2_44:
	ld.global.u8 	%r136, [%rd6+12];
	and.b32  	%r137, %r12, -256;
	or.b32  	%r318, %r137, %r136;
$L__BB2_45:
	setp.gt.s32 	%p19, %r18, 13;
	@%p19 bra 	$L__BB2_47;
	and.b32  	%r138, %r318, -65281;
	or.b32  	%r319, %r138, 30464;
	bra.uni 	$L__BB2_48;
$L__BB2_47:
	ld.global.u8 	%rs4, [%rd6+13];
	mul.wide.u16 	%r139, %rs4, 256;
	and.b32  	%r140, %r318, -65281;
	or.b32  	%r319, %r140, %r139;
$L__BB2_48:
	setp.gt.s32 	%p20, %r18, 14;
	@%p20 bra 	$L__BB2_50;
	and.b32  	%r141, %r319, -16711681;
	or.b32  	%r320, %r141, 7798784;
	bra.uni 	$L__BB2_51;
$L__BB2_50:
	ld.global.u8 	%r142, [%rd6+14];
	shl.b32 	%r143, %r142, 16;
	and.b32  	%r144, %r319, -16711681;
	or.b32  	%r320, %r144, %r143;
$L__BB2_51:
	setp.gt.s32 	%p21, %r18, 15;
	@%p21 bra 	$L__BB2_53;
	and.b32  	%r145, %r320, 16777215;
	or.b32  	%r321, %r145, 1996488704;
	bra.uni 	$L__BB2_54;
$L__BB2_53:
	ld.global.u8 	%r146, [%rd6+15];
	shl.b32 	%r147, %r146, 24;
	and.b32  	%r148, %r320, 16777215;
	or.b32  	%r321, %r148, %r147;
$L__BB2_54:
	add.s32 	%r74, %r305, 8;
	shr.u32 	%r154, %r305, 2;
	shr.u32 	%r155, %r324, 2;
	and.b32  	%r156, %r155, 60;
	mov.u32 	%r157, _ZZ26kgemm_4bit_inference_naiveIfLi128ELi32EEviiiPT_PhPfPKfS1_iiiiE9quant_map;
	add.s32 	%r158, %r157, %r156;
	ld.shared.f32 	%f3, [%r158];
	shl.b32 	%r159, %r324, 2;
	and.b32  	%r160, %r159, 60;
	add.s32 	%r161, %r157, %r160;
	ld.shared.f32 	%f4, [%r161];
	shr.u32 	%r162, %r324, 10;
	and.b32  	%r163, %r162, 60;
	add.s32 	%r164, %r157, %r163;
	ld.shared.f32 	%f5, [%r164];
	shr.u32 	%r165, %r324, 6;
	and.b32  	%r166, %r165, 60;
	add.s32 	%r167, %r157, %r166;
	ld.shared.f32 	%f6, [%r167];
	shr.u32 	%r168, %r324, 18;
	and.b32  	%r169, %r168, 60;
	add.s32 	%r170, %r157, %r169;
	ld.shared.f32 	%f7, [%r170];
	shr.u32 	%r171, %r324, 14;
	and.b32  	%r172, %r171, 60;
	add.s32 	%r173, %r157, %r172;
	ld.shared.f32 	%f8, [%r173];
	shr.u32 	%r174, %r324, 26;
	and.b32  	%r175, %r174, 60;
	add.s32 	%r176, %r157, %r175;
	ld.shared.f32 	%f9, [%r176];
	shr.u32 	%r177, %r324, 22;
	and.b32  	%r178, %r177, 60;
	add.s32 	%r179, %r157, %r178;
	ld.shared.f32 	%f10, [%r179];
	setp.ge.s32 	%p22, %r74, %r79;
	mul.wide.u32 	%rd24, %r154, 16;
	add.s64 	%rd7, %rd1, %rd24;
	@%p22 bra 	$L__BB2_56;
	ld.global.nc.v4.f32 	{%f291, %f290, %f289, %f288}, [%rd7];
	ld.global.nc.v4.f32 	{%f287, %f286, %f285, %f284}, [%rd7+16];
	bra.uni 	$L__BB2_72;
$L__BB2_56:
	setp.ge.s32 	%p23, %r305, %r79;
	mul.wide.u32 	%rd25, %r305, 4;
	add.s64 	%rd8, %rd1, %rd25;
	mov.f32 	%f291, 0f00000000;
	@%p23 bra 	$L__BB2_58;
	ld.global.nc.f32 	%f291, [%rd8];
$L__BB2_58:
	add.s32 	%r180, %r305, 1;
	setp.ge.s32 	%p24, %r180, %r79;
	mov.f32 	%f290, 0f00000000;
	@%p24 bra 	$L__BB2_60;
	ld.global.nc.f32 	%f290, [%rd8+4];
$L__BB2_60:
	add.s32 	%r181, %r305, 2;
	setp.ge.s32 	%p25, %r181, %r79;
	mov.f32 	%f289, 0f00000000;
	@%p25 bra 	$L__BB2_62;
	ld.global.nc.f32 	%f289, [%rd8+8];
$L__BB2_62:
	add.s32 	%r182, %r305, 3;
	setp.ge.s32 	%p26, %r182, %r79;
	mov.f32 	%f288, 0f00000000;
	@%p26 bra 	$L__BB2_64;
	ld.global.nc.f32 	%f288, [%rd8+12];
$L__BB2_64:
	add.s32 	%r183, %r305, 4;
	setp.ge.s32 	%p27, %r183, %r79;
	mov.f32 	%f287, 0f00000000;
	@%p27 bra 	$L__BB2_66;
	ld.global.nc.f32 	%f287, [%rd8+16];
$L__BB2_66:
	add.s32 	%r184, %r305, 5;
	setp.ge.s32 	%p28, %r184, %r79;
	mov.f32 	%f286, 0f00000000;
	@%p28 bra 	$L__BB2_68;
	ld.global.nc.f32 	%f286, [%rd8+20];
$L__BB2_68:
	add.s32 	%r185, %r305, 6;
	setp.ge.s32 	%p29, %r185, %r79;
	mov.f32 	%f285, 0f00000000;
	@%p29 bra 	$L__BB2_70;
	ld.global.nc.f32 	%f285, [%rd8+24];
$L__BB2_70:
	add.s32 	%r186, %r305, 7;
	setp.ge.s32 	%p30, %r186, %r79;
	mov.f32 	%f284, 0f00000000;
	@%p30 bra 	$L__BB2_72;
	ld.global.nc.f32 	%f284, [%rd8+28];
$L__BB2_72:
	mul.f32 	%f177, %f168, %f3;
	fma.rn.f32 	%f178, %f291, %f177, %f337;
	mul.f32 	%f179, %f168, %f4;
	fma.rn.f32 	%f180, %f290, %f179, %f178;
	mul.f32 	%f181, %f168, %f5;
	fma.rn.f32 	%f182, %f289, %f181, %f180;
	mul.f32 	%f183, %f168, %f6;
	fma.rn.f32 	%f184, %f288, %f183, %f182;
	mul.f32 	%f185, %f168, %f7;
	fma.rn.f32 	%f186, %f287, %f185, %f184;
	mul.f32 	%f187, %f168, %f8;
	fma.rn.f32 	%f188, %f286, %f187, %f186;
	mul.f32 	%f189, %f168, %f9;
	fma.rn.f32 	%f190, %f285, %f189, %f188;
	mul.f32 	%f191, %f168, %f10;
	fma.rn.f32 	%f42, %f284, %f191, %f190;
	shr.u32 	%r187, %r323, 2;
	and.b32  	%r188, %r187, 60;
	mov.u32 	%r189, _ZZ26kgemm_4bit_inference_naiveIfLi128ELi32EEviiiPT_PhPfPKfS1_iiiiE9quant_map;
	add.s32 	%r190, %r189, %r188;
	ld.shared.f32 	%f43, [%r190];
	shl.b32 	%r191, %r323, 2;
	and.b32  	%r192, %r191, 60;
	add.s32 	%r193, %r189, %r192;
	ld.shared.f32 	%f44, [%r193];
	shr.u32 	%r194, %r323, 10;
	and.b32  	%r195, %r194, 60;
	add.s32 	%r196, %r189, %r195;
	ld.shared.f32 	%f45, [%r196];
	shr.u32 	%r197, %r323, 6;
	and.b32  	%r198, %r197, 60;
	add.s32 	%r199, %r189, %r198;
	ld.shared.f32 	%f46, [%r199];
	shr.u32 	%r200, %r323, 18;
	and.b32  	%r201, %r200, 60;
	add.s32 	%r202, %r189, %r201;
	ld.shared.f32 	%f47, [%r202];
	shr.u32 	%r203, %r323, 14;
	and.b32  	%r204, %r203, 60;
	add.s32 	%r205, %r189, %r204;
	ld.shared.f32 	%f48, [%r205];
	shr.u32 	%r206, %r323, 26;
	and.b32  	%r207, %r206, 60;
	add.s32 	%r208, %r189, %r207;
	ld.shared.f32 	%f49, [%r208];
	shr.u32 	%r209, %r323, 22;
	and.b32  	%r210, %r209, 60;
	add.s32 	%r211, %r189, %r210;
	ld.shared.f32 	%f50, [%r211];
	add.s32 	%r75, %r305, 16;
	setp.lt.s32 	%p31, %r75, %r79;
	@%p31 bra 	$L__BB2_89;
	mul.wide.u32 	%rd26, %r305, 4;
	add.s64 	%rd9, %rd1, %rd26;
	mov.f32 	%f306, 0f00000000;
	@%p22 bra 	$L__BB2_75;
	ld.global.nc.f32 	%f306, [%rd9+32];
$L__BB2_75:
	add.s32 	%r212, %r305, 9;
	setp.ge.s32 	%p33, %r212, %r79;
	mov.f32 	%f305, 0f00000000;
	@%p33 bra 	$L__BB2_77;
	ld.global.nc.f32 	%f305, [%rd9+36];
$L__BB2_77:
	add.s32 	%r213, %r305, 10;
	setp.ge.s32 	%p34, %r213, %r79;
	mov.f32 	%f304, 0f00000000;
	@%p34 bra 	$L__BB2_79;
	ld.global.nc.f32 	%f304, [%rd9+40];
$L__BB2_79:
	add.s32 	%r214, %r305, 11;
	setp.ge.s32 	%p35, %r214, %r79;
	mov.f32 	%f303, 0f00000000;
	@%p35 bra 	$L__BB2_81;
	ld.global.nc.f32 	%f303, [%rd9+44];
$L__BB2_81:
	add.s32 	%r215, %r305, 12;
	setp.ge.s32 	%p36, %r215, %r79;
	mov.f32 	%f302, 0f00000000;
	@%p36 bra 	$L__BB2_83;
	ld.global.nc.f32 	%f302, [%rd9+48];
$L__BB2_83:
	add.s32 	%r216, %r305, 13;
	setp.ge.s32 	%p37, %r216, %r79;
	mov.f32 	%f301, 0f00000000;
	@%p37 bra 	$L__BB2_85;
	ld.global.nc.f32 	%f301, [%rd9+52];
$L__BB2_85:
	add.s32 	%r217, %r305, 14;
	setp.ge.s32 	%p38, %r217, %r79;
	mov.f32 	%f300, 0f00000000;
	@%p38 bra 	$L__BB2_87;
	ld.global.nc.f32 	%f300, [%rd9+56];
$L__BB2_87:
	add.s32 	%r218, %r305, 15;
	setp.ge.s32 	%p39, %r218, %r79;
	mov.f32 	%f299, 0f00000000;
	@%p39 bra 	$L__BB2_90;
	ld.global.nc.f32 	%f299, [%rd9+60];
	bra.uni 	$L__BB2_90;
$L__BB2_89:
	ld.global.nc.v4.f32 	{%f306, %f305, %f304, %f303}, [%rd7+32];
	ld.global.nc.v4.f32 	{%f302, %f301, %f300, %f299}, [%rd7+48];
$L__BB2_90:
	mul.f32 	%f200, %f168, %f43;
	fma.rn.f32 	%f201, %f306, %f200, %f42;
	mul.f32 	%f202, %f168, %f44;
	fma.rn.f32 	%f203, %f305, %f202, %f201;
	mul.f32 	%f204, %f168, %f45;
	fma.rn.f32 	%f205, %f304, %f204, %f203;
	mul.f32 	%f206, %f168, %f46;
	fma.rn.f32 	%f207, %f303, %f206, %f205;
	mul.f32 	%f208, %f168, %f47;
	fma.rn.f32 	%f209, %f302, %f208, %f207;
	mul.f32 	%f210, %f168, %f48;
	fma.rn.f32 	%f211, %f301, %f210, %f209;
	mul.f32 	%f212, %f168, %f49;
	fma.rn.f32 	%f213, %f300, %f212, %f211;
	mul.f32 	%f214, %f168, %f50;
	fma.rn.f32 	%f82, %f299, %f214, %f213;
	shr.u32 	%r219, %r322, 2;
	and.b32  	%r220, %r219, 60;
	mov.u32 	%r221, _ZZ26kgemm_4bit_inference_naiveIfLi128ELi32EEviiiPT_PhPfPKfS1_iiiiE9quant_map;
	add.s32 	%r222, %r221, %r220;
	ld.shared.f32 	%f83, [%r222];
	shl.b32 	%r223, %r322, 2;
	and.b32  	%r224, %r223, 60;
	add.s32 	%r225, %r221, %r224;
	ld.shared.f32 	%f84, [%r225];
	shr.u32 	%r226, %r322, 10;
	and.b32  	%r227, %r226, 60;
	add.s32 	%r228, %r221, %r227;
	ld.shared.f32 	%f85, [%r228];
	shr.u32 	%r229, %r322, 6;
	and.b32  	%r230, %r229, 60;
	add.s32 	%r231, %r221, %r230;
	ld.shared.f32 	%f86, [%r231];
	shr.u32 	%r232, %r322, 18;
	and.b32  	%r233, %r232, 60;
	add.s32 	%r234, %r221, %r233;
	ld.shared.f32 	%f87, [%r234];
	shr.u32 	%r235, %r322, 14;
	and.b32  	%r236, %r235, 60;
	add.s32 	%r237, %r221, %r236;
	ld.shared.f32 	%f88, [%r237];
	shr.u32 	%r238, %r322, 26;
	and.b32  	%r239, %r238, 60;
	add.s32 	%r240, %r221, %r239;
	ld.shared.f32 	%f89, [%r240];
	shr.u32 	%r241, %r322, 22;
	and.b32  	%r242, %r241, 60;
	add.s32 	%r243, %r221, %r242;
	ld.shared.f32 	%f90, [%r243];
	add.s32 	%r76, %r305, 24;
	setp.lt.s32 	%p40, %r76, %r79;
	@%p40 bra 	$L__BB2_107;
	setp.ge.s32 	%p41, %r75, %r79;
	mul.wide.u32 	%rd27, %r305, 4;
	add.s64 	%rd10, %rd1, %rd27;
	mov.f32 	%f321, 0f00000000;
	@%p41 bra 	$L__BB2_93;
	ld.global.nc.f32 	%f321, [%rd10+64];
$L__BB2_93:
	add.s32 	%r244, %r305, 17;
	setp.ge.s32 	%p42, %r244, %r79;
	mov.f32 	%f320, 0f00000000;
	@%p42 bra 	$L__BB2_95;
	ld.global.nc.f32 	%f320, [%rd10+68];
$L__BB2_95:
	add.s32 	%r245, %r305, 18;
	setp.ge.s32 	%p43, %r245, %r79;
	mov.f32 	%f319, 0f00000000;
	@%p43 bra 	$L__BB2_97;
	ld.global.nc.f32 	%f319, [%rd10+72];
$L__BB2_97:
	add.s32 	%r246, %r305, 19;
	setp.ge.s32 	%p44, %r246, %r79;
	mov.f32 	%f318, 0f00000000;
	@%p44 bra 	$L__BB2_99;
	ld.global.nc.f32 	%f318, [%rd10+76];
$L__BB2_99:
	add.s32 	%r247, %r305, 20;
	setp.ge.s32 	%p45, %r247, %r79;
	mov.f32 	%f317, 0f00000000;
	@%p45 bra 	$L__BB2_101;
	ld.global.nc.f32 	%f317, [%rd10+80];
$L__BB2_101:
	add.s32 	%r248, %r305, 21;
	setp.ge.s32 	%p46, %r248, %r79;
	mov.f32 	%f316, 0f00000000;
	@%p46 bra 	$L__BB2_103;
	ld.global.nc.f32 	%f316, [%rd10+84];
$L__BB2_103:
	add.s32 	%r249, %r305, 22;
	setp.ge.s32 	%p47, %r249, %r79;
	mov.f32 	%f315, 0f00000000;
	@%p47 bra 	$L__BB2_105;
	ld.global.nc.f32 	%f315, [%rd10+88];
$L__BB2_105:
	add.s32 	%r250, %r305, 23;
	setp.ge.s32 	%p48, %r250, %r79;
	mov.f32 	%f314, 0f00000000;
	@%p48 bra 	$L__BB2_108;
	ld.global.nc.f32 	%f314, [%rd10+92];
	bra.uni 	$L__BB2_108;
$L__BB2_107:
	ld.global.nc.v4.f32 	{%f321, %f320, %f319, %f318}, [%rd7+64];
	ld.global.nc.v4.f32 	{%f317, %f316, %f315, %f314}, [%rd7+80];
$L__BB2_108:
	mul.f32 	%f223, %f168, %f83;
	fma.rn.f32 	%f224, %f321, %f223, %f82;
	mul.f32 	%f225, %f168, %f84;
	fma.rn.f32 	%f226, %f320, %f225, %f224;
	mul.f32 	%f227, %f168, %f85;
	fma.rn.f32 	%f228, %f319, %f227, %f226;
	mul.f32 	%f229, %f168, %f86;
	fma.rn.f32 	%f230, %f318, %f229, %f228;
	mul.f32 	%f231, %f168, %f87;
	fma.rn.f32 	%f232, %f317, %f231, %f230;
	mul.f32 	%f233, %f168, %f88;
	fma.rn.f32 	%f234, %f316, %f233, %f232;
	mul.f32 	%f235, %f168, %f89;
	fma.rn.f32 	%f236, %f315, %f235, %f234;
	mul.f32 	%f237, %f168, %f90;
	fma.rn.f32 	%f122, %f314, %f237, %f236;
	shr.u32 	%r251, %r321, 2;
	and.b32  	%r252, %r251, 60;
	mov.u32 	%r253, _ZZ26kgemm_4bit_inference_naiveIfLi128ELi32EEviiiPT_PhPfPKfS1_iiiiE9quant_map;
	add.s32 	%r254, %r253, %r252;
	ld.shared.f32 	%f238, [%r254];
	mul.f32 	%f123, %f168, %f238;
	shl.b32 	%r255, %r321, 2;
	and.b32  	%r256, %r255, 60;
	add.s32 	%r257, %r253, %r256;
	ld.shared.f32 	%f239, [%r257];
	mul.f32 	%f124, %f168, %f239;
	shr.u32 	%r258, %r321, 10;
	and.b32  	%r259, %r258, 60;
	add.s32 	%r260, %r253, %r259;
	ld.shared.f32 	%f240, [%r260];
	mul.f32 	%f125, %f168, %f240;
	shr.u32 	%r261, %r321, 6;
	and.b32  	%r262, %r261, 60;
	add.s32 	%r263, %r253, %r262;
	ld.shared.f32 	%f241, [%r263];
	mul.f32 	%f126, %f168, %f241;
	shr.u32 	%r264, %r321, 18;
	and.b32  	%r265, %r264, 60;
	add.s32 	%r266, %r253, %r265;
	ld.shared.f32 	%f242, [%r266];
	mul.f32 	%f127, %f168, %f242;
	shr.u32 	%r267, %r321, 14;
	and.b32  	%r268, %r267, 60;
	add.s32 	%r269, %r253, %r268;
	ld.shared.f32 	%f243, [%r269];
	mul.f32 	%f128, %f168, %f243;
	shr.u32 	%r270, %r321, 26;
	and.b32  	%r271, %r270, 60;
	add.s32 	%r272, %r253, %r271;
	ld.shared.f32 	%f244, [%r272];
	mul.f32 	%f129, %f168, %f244;
	shr.u32 	%r273, %r321, 22;
	and.b32  	%r274, %r273, 60;
	add.s32 	%r275, %r253, %r274;
	ld.shared.f32 	%f245, [%r275];
	mul.f32 	%f130, %f168, %f245;
	add.s32 	%r276, %r305, 32;
	setp.lt.s32 	%p49, %r276, %r79;
	@%p49 bra 	$L__BB2_125;
	setp.ge.s32 	%p50, %r76, %r79;
	mul.wide.u32 	%rd28, %r305, 4;
	add.s64 	%rd11, %rd1, %rd28;
	mov.f32 	%f336, 0f00000000;
	@%p50 bra 	$L__BB2_111;
	ld.global.nc.f32 	%f336, [%rd11+96];
$L__BB2_111:
	add.s32 	%r277, %r305, 25;
	setp.ge.s32 	%p51, %r277, %r79;
	mov.f32 	%f335, 0f00000000;
	@%p51 bra 	$L__BB2_113;
	ld.global.nc.f32 	%f335, [%rd11+100];
$L__BB2_113:
	add.s32 	%r278, %r305, 26;
	setp.ge.s32 	%p52, %r278, %r79;
	mov.f32 	%f334, 0f00000000;
	@%p52 bra 	$L__BB2_115;
	ld.global.nc.f32 	%f334, [%rd11+104];
$L__BB2_115:
	add.s32 	%r279, %r305, 27;
	setp.ge.s32 	%p53, %r279, %r79;
	mov.f32 	%f333, 0f00000000;
	@%p53 bra 	$L__BB2_117;
	ld.global.nc.f32 	%f333, [%rd11+108];
$L__BB2_117:
	add.s32 	%r280, %r305, 28;
	setp.ge.s32 	%p54, %r280, %r79;
	mov.f32 	%f332, 0f00000000;
	@%p54 bra 	$L__BB2_119;
	ld.global.nc.f32 	%f332, [%rd11+112];
$L__BB2_119:
	add.s32 	%r281, %r305, 29;
	setp.ge.s32 	%p55, %r281, %r79;
	mov.f32 	%f331, 0f00000000;
	@%p55 bra 	$L__BB2_121;
	ld.global.nc.f32 	%f331, [%rd11+116];
$L__BB2_121:
	add.s32 	%r282, %r305, 30;
	setp.ge.s32 	%p56, %r282, %r79;
	mov.f32 	%f330, 0f00000000;
	@%p56 bra 	$L__BB2_123;
	ld.global.nc.f32 	%f330, [%rd11+120];
$L__BB2_123:
	add.s32 	%r283, %r305, 31;
	setp.ge.s32 	%p57, %r283, %r79;
	mov.f32 	%f329, 0f00000000;
	@%p57 bra 	$L__BB2_126;
	ld.global.nc.f32 	%f329, [%rd11+124];
	bra.uni 	$L__BB2_126;
$L__BB2_125:
	ld.global.nc.v4.f32 	{%f336, %f335, %f334, %f333}, [%rd7+96];
	ld.global.nc.v4.f32 	{%f332, %f331, %f330, %f329}, [%rd7+112];
$L__BB2_126:
	fma.rn.f32 	%f254, %f336, %f123, %f122;
	fma.rn.f32 	%f255, %f335, %f124, %f254;
	fma.rn.f32 	%f256, %f334, %f125, %f255;
	fma.rn.f32 	%f257, %f333, %f126, %f256;
	fma.rn.f32 	%f258, %f332, %f127, %f257;
	fma.rn.f32 	%f259, %f331, %f128, %f258;
	fma.rn.f32 	%f260, %f330, %f129, %f259;
	fma.rn.f32 	%f337, %f329, %f130, %f260;
	add.s32 	%r305, %r305, 1024;
	setp.lt.s32 	%p58, %r305, %r79;
	@%p58 bra 	$L__BB2_5;
$L__BB2_127:
	mov.b32 	%r284, 1;
	mov.b32 	%r297, 31;
	mov.b32 	%r298, -1;
	// begin inline asm
	{  .reg .f32 r0;  .reg .pred p;  shfl.sync.down.b32 r0|p, %f337, %r284, %r297, %r298;  @p add.f32 r0, r0, %f337;  mov.f32 %f261, r0;}
	// end inline asm
	mov.b32 	%r287, 2;
	// begin inline asm
	{  .reg .f32 r0;  .reg .pred p;  shfl.sync.down.b32 r0|p, %f261, %r287, %r297, %r298;  @p add.f32 r0, r0, %f261;  mov.f32 %f264, r0;}
	// end inline asm
	mov.b32 	%r290, 4;
	// begin inline asm
	{  .reg .f32 r0;  .reg .pred p;  shfl.sync.down.b32 r0|p, %f264, %r290, %r297, %r298;  @p add.f32 r0, r0, %f264;  mov.f32 %f267, r0;}
	// end inline asm
	mov.b32 	%r293, 8;
	// begin inline asm
	{  .reg .f32 r0;  .reg .pred p;  shfl.sync.down.b32 r0|p, %f267, %r293, %r297, %r298;  @p add.f32 r0, r0, %f267;  mov.f32 %f270, r0;}
	// end inline asm
	mov.b32 	%r296, 16;
	// begin inline asm
	{  .reg .f32 r0;  .reg .pred p;  shfl.sync.down.b32 r0|p, %f270, %r296, %r297, %r298;  @p add.f32 r0, r0, %f270;  mov.f32 %f273, r0;}
	// end inline asm
	setp.ge.s32 	%p59, %r3, %r78;
	setp.ne.s32 	%p60, %r2, 0;
	or.pred  	%p61, %p60, %p59;
	@%p61 bra 	$L__BB2_129;
	ld.param.u64 	%rd33, [_Z26kgemm_4bit_inference_naiveIfLi128ELi32EEviiiPT_PhPfPKfS1_iiii_param_7];
	cvta.to.global.u64 	%rd29, %rd33;
	mul.wide.s32 	%rd30, %r3, 4;
	add.s64 	%rd31, %rd29, %rd30;
	st.global.f32 	[%rd31], %f273;
$L__BB2_129:
	ret;
$L__BB2_130:
	add.s32 	%r149, %r17, %r10;
	shr.s32 	%r150, %r149, 31;
	shr.u32 	%r151, %r150, 28;
	add.s32 	%r152, %r149, %r151;
	shr.s32 	%r153, %r152, 4;
	mul.wide.s32 	%rd22, %r153, 16;
	add.s64 	%rd23, %rd2, %rd22;
	ld.global.v4.u32 	{%r324, %r323, %r322, %r321}, [%rd23];
	bra.uni 	$L__BB2_54;

}
	// .globl	_ZN3cub18CUB_300001_SM_10006detail11EmptyKernelIvEEvv
.visible .entry _ZN3cub18CUB_300001_SM_10006detail11EmptyKernelIvEEvv()
{


	ret;

}


// ===== COMPILED SASS (sm_100) =====

	.target	sm_100

	.elftype	@"ET_EXEC"


//--------------------- .note.nv.tkinfo           --------------------------
	.section	.note.nv.tkinfo,"",@"SHT_NOTE"
	.sectionflags	@"SHF_NOTE_NV_TKINFO"
	.tkinfo
        /*0018*/ 	.word	0x00000002
        /*0030*/ 	.string	""
        /*0030*/ 	.string	"ptxas"
        /*0030*/ 	.string	"Cuda compilation tools, release 13.0, V13.0.88"
        /*0030*/ 	.string	"Build cuda_13.0.r13.0/compiler.36424714_0"
        /*0030*/ 	.string	"-arch sm_100 -m 64 "



//--------------------- .note.nv.cuinfo           --------------------------
	.section	.note.nv.cuinfo,"",@"SHT_NOTE"
	.sectionflags	@"SHF_NOTE_NV_CUINFO"
        /*0018*/ 	.short	0x0002
        /*001a*/ 	.short	0x0064
        /*001c*/ 	.short	0x0082
	.zero		2


//--------------------- .nv.info                  --------------------------
	.section	.nv.info,"",@"SHT_CUDA_INFO"
	.align	4


	//----- nvinfo : EIATTR_REGCOUNT
	.align		4
        /*0000*/ 	.byte	0x04, 0x2f
        /*0002*/ 	.short	(.L_41 - .L_40)
	.align		4
.L_40:
        /*0004*/ 	.word	index@(_Z26kgemm_4bit_inference_naiveI6__halfLi128ELi16EEviiiPT_PhPfPKfS2_iiii)
        /*0008*/ 	.word	0x00000030


	//----- nvinfo : EIATTR_FRAME_SIZE
	.align		4
.L_41:
        /*000c*/ 	.byte	0x04, 0x11
        /*000e*/ 	.short	(.L_43 - .L_42)
	.align		4
.L_42:
        /*0010*/ 	.word	index@(_Z26kgemm_4bit_inference_naiveI6__halfLi128ELi16EEviiiPT_PhPfPKfS2_iiii)
        /*0014*/ 	.word	0x00000000


	//----- nvinfo : EIATTR_REGCOUNT
	.align		4
.L_43:
        /*0018*/ 	.byte	0x04, 0x2f
        /*001a*/ 	.short	(.L_45 - .L_44)
	.align		4
.L_44:
        /*001c*/ 	.word	index@(_Z26kgemm_4bit_inference_naiveI13__nv_bfloat16Li128ELi16EEviiiPT_PhPfPKfS2_iiii)
        /*0020*/ 	.word	0x00000028


	//----- nvinfo : EIATTR_FRAME_SIZE
	.align		4
.L_45:
        /*0024*/ 	.byte	0x04, 0x11
        /*0026*/ 	.short	(.L_47 - .L_46)
	.align		4
.L_46:
        /*0028*/ 	.word	index@(_Z26kgemm_4bit_inference_naiveI13__nv_bfloat16Li128ELi16EEviiiPT_PhPfPKfS2_iiii)
        /*002c*/ 	.word	0x00000000


	//----- nvinfo : EIATTR_REGCOUNT
	.align		4
.L_47:
        /*0030*/ 	.byte	0x04, 0x2f
        /*0032*/ 	.short	(.L_49 - .L_48)
	.align		4
.L_48:
        /*0034*/ 	.word	index@(_Z26kgemm_4bit_inference_naiveIfLi128ELi32EEviiiPT_PhPfPKfS1_iiii)
        /*0038*/ 	.word	0x00000030


	//----- nvinfo : EIATTR_FRAME_SIZE
	.align		4
.L_49:
        /*003c*/ 	.byte	0x04, 0x11
        /*003e*/ 	.short	(.L_51 - .L_50)
	.align		4
.L_50:
        /*0040*/ 	.word	index@(_Z26kgemm_4bit_inference_naiveIfLi128ELi32EEviiiPT_PhPfPKfS1_iiii)
        /*0044*/ 	.word	0x00000000


	//----- nvinfo : EIATTR_REGCOUNT
	.align		4
.L_51:
        /*0048*/ 	.byte	0x04, 0x2f
        /*004a*/ 	.short	(.L_53 - .L_52)
	.align		4
.L_52:
        /*004c*/ 	.word	index@(_ZN3cub18CUB_300001_SM_10006detail11EmptyKernelIvEEvv)
        /*0050*/ 	.word	0x00000004


	//----- nvinfo : EIATTR_FRAME_SIZE
	.align		4
.L_53:
        /*0054*/ 	.byte	0x04, 0x11
        /*0056*/ 	.short	(.L_55 - .L_54)
	.align		4
.L_54:
        /*0058*/ 	.word	index@(_ZN3cub18CUB_300001_SM_10006detail11EmptyKernelIvEEvv)
        /*005c*/ 	.word	0x00000000


	//----- nvinfo : EIATTR_MIN_STACK_SIZE
	.align		4
.L_55:
        /*0060*/ 	.byte	0x04, 0x12
        /*0062*/ 	.short	(.L_57 - .L_56)
	.align		4
.L_56:
        /*0064*/ 	.word	index@(_ZN3cub18CUB_300001_SM_10006detail11EmptyKernelIvEEvv)
        /*0068*/ 	.word	0x00000000


	//----- nvinfo : EIATTR_MIN_STACK_SIZE
	.align		4
.L_57:
        /*006c*/ 	.byte	0x04, 0x12
        /*006e*/ 	.short	(.L_59 - .L_58)
	.align		4
.L_58:
        /*0070*/ 	.word	index@(_Z26kgemm_4bit_inference_naiveIfLi128ELi32EEviiiPT_PhPfPKfS1_iiii)
        /*0074*/ 	.word	0x00000000


	//----- nvinfo : EIATTR_MIN_STACK_SIZE
	.align		4
.L_59:
        /*0078*/ 	.byte	0x04, 0x12
        /*007a*/ 	.short	(.L_61 - .L_60)
	.align		4
.L_60:
        /*007c*/ 	.word	index@(_Z26kgemm_4bit_inference_naiveI13__nv_bfloat16Li128ELi16EEviiiPT_PhPfPKfS2_iiii)
        /*0080*/ 	.word	0x00000000


	//----- nvinfo : EIATTR_MIN_STACK_SIZE
	.align		4
.L_61:
        /*0084*/ 	.byte	0x04, 0x12
        /*0086*/ 	.short	(.L_63 - .L_62)
	.align		4
.L_62:
        /*0088*/ 	.word	index@(_Z26kgemm_4bit_inference_naiveI6__halfLi128ELi16EEviiiPT_PhPfPKfS2_iiii)
        /*008c*/ 	.word	0x00000000
.L_63:


//--------------------- .nv.compat                --------------------------
	.section	.nv.compat,"",@"SHT_CUDA_COMPAT_INFO"
	.align	4
        /*0000*/ 	.byte	0x02, 0x09, 0x00, 0x00, 0x02, 0x02, 0x01, 0x00, 0x02, 0x05, 0x05, 0x00, 0x03, 0x07, 0x01, 0x01
        /*0010*/ 	.byte	0x02, 0x03, 0x00, 0x00, 0x02, 0x06, 0x01, 0x00, 0x04, 0x0b, 0x08, 0x00, 0x09, 0x00, 0x00, 0x00
        /*0020*/ 	.byte	0x00, 0x00, 0x00, 0x00


//--------------------- .nv.info._ZN3cub18CUB_300001_SM_10006detail11EmptyKernelIvEEvv --------------------------
	.section	.nv.info._ZN3cub18CUB_300001_SM_10006detail11EmptyKernelIvEEvv,"",@"SHT_CUDA_INFO"
	.sectionflags	@""
	.align	4


	//----- nvinfo : EIATTR_CUDA_API_VERSION
	.align		4
        /*0000*/ 	.byte	0x04, 0x37
        /*0002*/ 	.short	(.L_65 - .L_64)
.L_64:
        /*0004*/ 	.word	0x00000082


	//----- nvinfo : EIATTR_SPARSE_MMA_MASK
	.align		4
.L_65:
        /*0008*/ 	.byte	0x03, 0x50
        /*000a*/ 	.short	0x0000


	//----- nvinfo : EIATTR_MAXREG_COUNT
	.align		4
        /*000c*/ 	.byte	0x03, 0x1b
        /*000e*/ 	.short	0x00ff


	//----- nvinfo : EIATTR_MERCURY_ISA_VERSION
	.align		4
        /*0010*/ 	.byte	0x03, 0x5f
        /*0012*/ 	.short	0x0101


	//----- nvinfo : EIATTR_VRC_CTA_INIT_COUNT
	.align		4
        /*0014*/ 	.byte	0x02, 0x4a
	.zero		1
	.zero		1


	//----- nvinfo : EIATTR_EXIT_INSTR_OFFSETS
	.align		4
        /*0018*/ 	.byte	0x04, 0x1c
        /*001a*/ 	.short	(.L_67 - .L_66)


	//   ....[0]....
.L_66:
        /*001c*/ 	.word	0x00000010


	//----- nvinfo : EIATTR_SW_WAR
	.align		4
.L_67:
        /*0020*/ 	.byte	0x04, 0x36
        /*0022*/ 	.short	(.L_69 - .L_68)
.L_68:
        /*0024*/ 	.word	0x00000008
.L_69:


//--------------------- .nv.info._Z26kgemm_4bit_inference_naiveIfLi128ELi32EEviiiPT_PhPfPKfS1_iiii --------------------------
	.section	.nv.info._Z26kgemm_4bit_inference_naiveIfLi128ELi32EEviiiPT_PhPfPKfS1_iiii,"",@"SHT_CUDA_INFO"
	.sectionflags	@""
	.align	4


	//----- nvinfo : EIATTR_CUDA_API_VERSION
	.align		4
        /*0000*/ 	.byte	0x04, 0x37
        /*0002*/ 	.short	(.L_71 - .L_70)
.L_70:
        /*0004*/ 	.word	0x00000082


	//----- nvinfo : EIATTR_KPARAM_INFO
	.align		4
.L_71:
        /*0008*/ 	.byte	0x04, 0x17
        /*000a*/ 	.short	(.L_73 - .L_72)
.L_72:
        /*000c*/ 	.word	0x00000000
        /*0010*/ 	.short	0x000b
        /*0012*/ 	.short	0x0044
        /*0014*/ 	.byte	0x00, 0xf0, 0x11, 0x00


	//----- nvinfo : EIATTR_KPARAM_INFO
	.align		4
.L_73:
        /*0018*/ 	.byte	0x04, 0x17
        /*001a*/ 	.short	(.L_75 - .L_74)
.L_74:
        /*001c*/ 	.word	0x00000000
        /*0020*/ 	.short	0x000a
        /*0022*/ 	.short	0x0040
        /*0024*/ 	.byte	0x00, 0xf0, 0x11, 0x00


	//----- nvinfo : EIATTR_KPARAM_INFO
	.align		4
.L_75:
        /*0028*/ 	.byte	0x04, 0x17
        /*002a*/ 	.short	(.L_77 - .L_76)
.L_76:
        /*002c*/ 	.word	0x00000000
        /*0030*/ 	.short	0x0009
        /*0032*/ 	.short	0x003c
        /*0034*/ 	.byte	0x00, 0xf0, 0x11, 0x00


	//----- nvinfo : EIATTR_KPARAM_INFO
	.align		4
.L_77:
        /*0038*/ 	.byte	0x04, 0x17
        /*003a*/ 	.short	(.L_79 - .L_78)
.L_78:
        /*003c*/ 	.word	0x00000000
        /*0040*/ 	.short	0x0008
        /*0042*/ 	.short	0x0038
        /*0044*/ 	.byte	0x00, 0xf0, 0x11, 0x00


	//----- nvinfo : EIATTR_KPARAM_INFO
	.align		4
.L_79:
        /*0048*/ 	.byte	0x04, 0x17
        /*004a*/ 	.short	(.L_81 - .L_80)
.L_80:
        /*004c*/ 	.word	0x00000000
        /*0050*/ 	.short	0x0007
        /*0052*/ 	.short	0x0030
        /*0054*/ 	.byte	0x00, 0xf5, 0x21, 0x00


	//----- nvinfo : EIATTR_KPARAM_INFO
	.align		4
.L_81:
        /*0058*/ 	.byte	0x04, 0x17
        /*005a*/ 	.short	(.L_83 - .L_82)
.L_82:
        /*005c*/ 	.word	0x00000000
        /*0060*/ 	.short	0x0006
        /*0062*/ 	.short	0x0028
        /*0064*/ 	.byte	0x00, 0xf5, 0x21, 0x00


	//----- nvinfo : EIATTR_KPARAM_INFO
	.align		4
.L_83:
        /*0068*/ 	.byte	0x04, 0x17
        /*006a*/ 	.short	(.L_85 - .L_84)
.L_84:
        /*006c*/ 	.word	0x00000000
        /*0070*/ 	.short	0x0005
        /*0072*/ 	.short	0x0020
        /*0074*/ 	.byte	0x00, 0xf5, 0x21, 0x00


	//----- nvinfo : EIATTR_KPARAM_INFO
	.align		4
.L_85:
        /*0078*/ 	.byte	0x04, 0x17
        /*007a*/ 	.short	(.L_87 - .L_86)
.L_86:
        /*007c*/ 	.word	0x00000000
        /*0080*/ 	.short	0x0004
        /*0082*/ 	.short	0x0018
        /*0084*/ 	.byte	0x00, 0xf5, 0x21, 0x00


	//----- nvinfo : EIATTR_KPARAM_INFO
	.align		4
.L_87:
        /*0088*/ 	.byte	0x04, 0x17
        /*008a*/ 	.short	(.L_89 - .L_88)
.L_88:
        /*008c*/ 	.word	0x00000000
        /*0090*/ 	.short	0x0003
        /*0092*/ 	.short	0x0010
        /*0094*/ 	.byte	0x00, 0xf5, 0x21, 0x00


	//----- nvinfo : EIATTR_KPARAM_INFO
	.align		4
.L_89:
        /*0098*/ 	.byte	0x04, 0x17
        /*009a*/ 	.short	(.L_91 - .L_90)
.L_90:
        /*009c*/ 	.word	0x00000000
        /*00a0*/ 	.short	0x0002
        /*00a2*/ 	.short	0x0008
        /*00a4*/ 	.byte	0x00, 0xf0, 0x11, 0x00


	//----- nvinfo : EIATTR_KPARAM_INFO
	.align		4
.L_91:
        /*00a8*/ 	.byte	0x04, 0x17
        /*00aa*/ 	.short	(.L_93 - .L_92)
.L_92:
        /*00ac*/ 	.word	0x00000000
        /*00b0*/ 	.short	0x0001
        /*00b2*/ 	.short	0x0004
        /*00b4*/ 	.byte	0x00, 0xf0, 0x11, 0x00


	//----- nvinfo : EIATTR_KPARAM_INFO
	.align		4
.L_93:
        /*00b8*/ 	.byte	0x04, 0x17
        /*00ba*/ 	.short	(.L_95 - .L_94)
.L_94:
        /*00bc*/ 	.word	0x00000000
        /*00c0*/ 	.short	0x0000
        /*00c2*/ 	.short	0x0000
        /*00c4*/ 	.byte	0x00, 0xf0, 0x11, 0x00


	//----- nvinfo : EIATTR_SPARSE_MMA_MASK
	.align		4
.L_95:
        /*00c8*/ 	.byte	0x03, 0x50
        /*00ca*/ 	.short	0x0000


	//----- nvinfo : EIATTR_MAXREG_COUNT
	.align		4
        /*00cc*/ 	.byte	0x03, 0x1b
        /*00ce*/ 	.short	0x00ff


	//----- nvinfo : EIATTR_NUM_BARRIERS
	.align		4
        /*00d0*/ 	.byte	0x02, 0x4c
        /*00d2*/ 	.byte	0x01
	.zero		1


	//----- nvinfo : EIATTR_MERCURY_ISA_VERSION
	.align		4
        /*00d4*/ 	.byte	0x03, 0x5f
        /*00d6*/ 	.short	0x0101


	//----- nvinfo : EIATTR_COOP_GROUP_MASK_REGIDS
	.align		4
        /*00d8*/ 	.byte	0x04, 0x29
        /*00da*/ 	.short	(.L_97 - .L_96)


	//   ....[0]....
.L_96:
        /*00dc*/ 	.word	0xffffffff


	//   ....[1]....
        /*00e0*/ 	.word	0xffffffff


	//   ....[2]....
        /*00e4*/ 	.word	0xffffffff


	//   ....[3]....
        /*00e8*/ 	.word	0xffffffff


	//   ....[4]....
        /*00ec*/ 	.word	0xffffffff


	//----- nvinfo : EIATTR_COOP_GROUP_INSTR_OFFSETS
	.align		4
.L_97:
        /*00f0*/ 	.byte	0x04, 0x28
        /*00f2*/ 	.short	(.L_99 - .L_98)


	//   ....[0]....
.L_98:
        /*00f4*/ 	.word	0x00002460


	//   ....[1]....
        /*00f8*/ 	.word	0x000024a0


	//   ....[2]....
        /*00fc*/ 	.word	0x000024d0


	//   ....[3]....
        /*0100*/ 	.word	0x00002500


	//   ....[4]....
        /*0104*/ 	.word	0x00002530


	//----- nvinfo : EIATTR_VRC_CTA_INIT_COUNT
	.align		4
.L_99:
        /*0108*/ 	.byte	0x02, 0x4a
	.zero		1
	.zero		1


	//----- nvinfo : EIATTR_EXIT_INSTR_OFFSETS
	.align		4
        /*010c*/ 	.byte	0x04, 0x1c
        /*010e*/ 	.short	(.L_101 - .L_100)


	//   ....[0]....
.L_100:
        /*0110*/ 	.word	0x00002540


	//   ....[1]....
        /*0114*/ 	.word	0x00002590


	//----- nvinfo : EIATTR_CRS_STACK_SIZE
	.align		4
.L_101:
        /*0118*/ 	.byte	0x04, 0x1e
        /*011a*/ 	.short	(.L_103 - .L_102)
.L_102:
        /*011c*/ 	.word	0x00000000


	//----- nvinfo : EIATTR_CBANK_PARAM_SIZE
	.align		4
.L_103:
        /*0120*/ 	.byte	0x03, 0x19
        /*0122*/ 	.short	0x0048


	//----- nvinfo : EIATTR_PARAM_CBANK
	.align		4
        /*0124*/ 	.byte	0x04, 0x0a
        /*0126*/ 	.short	(.L_105 - .L_104)
	.align		4
.L_104:
        /*0128*/ 	.word	index@(.nv.constant0._Z26kgemm_4bit_inference_naiveIfLi128ELi32EEviiiPT_PhPfPKfS1_iiii)
        /*012c*/ 	.short	0x0380
        /*012e*/ 	.short	0x0048


	//----- nvinfo : EIATTR_SW_WAR
	.align		4
.L_105:
        /*0130*/ 	.byte	0x04, 0x36
        /*0132*/ 	.short	(.L_107 - .L_106)
.L_106:
        /*0134*/ 	.word	0x00000008
.L_107:


//--------------------- .nv.info._Z26kgemm_4bit_inference_naiveI13__nv_bfloat16Li128ELi16EEviiiPT_PhPfPKfS2_iiii --------------------------
	.section	.nv.info._Z26kgemm_4bit_inference_naiveI13__nv_bfloat16Li128ELi16EEviiiPT_PhPfPKfS2_iiii,"",@"SHT_CUDA_INFO"
	.sectionflags	@""
	.align	4


	//----- nvinfo : EIATTR_CUDA_API_VERSION
	.align		4
        /*0000*/ 	.byte	0x04, 0x37
        /*0002*/ 	.short	(.L_109 - .L_108)
.L_108:
        /*0004*/ 	.word	0x00000082


	//----- nvinfo : EIATTR_KPARAM_INFO
	.align		4
.L_109:
        /*0008*/ 	.byte	0x04, 0x17
        /*000a*/ 	.short	(.L_111 - .L_110)
.L_110:
        /*000c*/ 	.word	0x00000000
        /*0010*/ 	.short	0x000b
        /*0012*/ 	.short	0x0044
        /*0014*/ 	.byte	0x00, 0xf0, 0x11, 0x00


	//----- nvinfo : EIATTR_KPARAM_INFO
	.align		4
.L_111:
        /*0018*/ 	.byte	0x04, 0x17
        /*001a*/ 	.short	(.L_113 - .L_112)
.L_112:
        /*001c*/ 	.word	0x00000000
        /*0020*/ 	.short	0x000a
        /*0022*/ 	.short	0x0040
        /*0024*/ 	.byte	0x00, 0xf0, 0x11, 0x00


	//----- nvinfo : EIATTR_KPARAM_INFO
	.align		4
.L_113:
        /*0028*/ 	.byte	0x04, 0x17
        /*002a*/ 	.short	(.L_115 - .L_114)
.L_114:
        /*002c*/ 	.word	0x00000000
        /*0030*/ 	.short	0x0009
        /*0032*/ 	.short	0x003c
        /*0034*/ 	.byte	0x00, 0xf0, 0x11, 0x00


	//----- nvinfo : EIATTR_KPARAM_INFO
	.align		4
.L_115:
        /*0038*/ 	.byte	0x04, 0x17
        /*003a*/ 	.short	(.L_117 - .L_116)
.L_116:
        /*003c*/ 	.word	0x00000000
        /*0040*/ 	.short	0x0008
        /*0042*/ 	.short	0x0038
        /*0044*/ 	.byte	0x00, 0xf0, 0x11, 0x00


	//----- nvinfo : EIATTR_KPARAM_INFO
	.align		4
.L_117:
        /*0048*/ 	.byte	0x04, 0x17
        /*004a*/ 	.short	(.L_119 - .L_118)
.L_118:
        /*004c*/ 	.word	0x00000000
        /*0050*/ 	.short	0x0007
        /*0052*/ 	.short	0x0030
        /*0054*/ 	.byte	0x00, 0xf5, 0x21, 0x00


	//----- nvinfo : EIATTR_KPARAM_INFO
	.align		4
.L_119:
        /*0058*/ 	.byte	0x04, 0x17
        /*005a*/ 	.short	(.L_121 - .L_120)
.L_120:
        /*005c*/ 	.word	0x00000000
        /*0060*/ 	.short	0x0006
        /*0062*/ 	.short	0x0028
        /*0064*/ 	.byte	0x00, 0xf5, 0x21, 0x00


	//----- nvinfo : EIATTR_KPARAM_INFO
	.align		4
.L_121:
        /*0068*/ 	.byte	0x04, 0x17
        /*006a*/ 	.short	(.L_123 - .L_122)
.L_122:
        /*006c*/ 	.word	0x00000000
        /*0070*/ 	.short	0x0005
        /*0072*/ 	.short	0x0020
        /*0074*/ 	.byte	0x00, 0xf5, 0x21, 0x00


	//----- nvinfo : EIATTR_KPARAM_INFO
	.align		4
.L_123:
        /*0078*/ 	.byte	0x04, 0x17
        /*007a*/ 	.short	(.L_125 - .L_124)
.L_124:
        /*007c*/ 	.word	0x00000000
        /*0080*/ 	.short	0x0004
        /*0082*/ 	.short	0x0018
        /*0084*/ 	.byte	0x00, 0xf5, 0x21, 0x00


	//----- nvinfo : EIATTR_KPARAM_INFO
	.align		4
.L_125:
        /*0088*/ 	.byte	0x04, 0x17
        /*008a*/ 	.short	(.L_127 - .L_126)
.L_126:
        /*008c*/ 	.word	0x00000000
        /*0090*/ 	.short	0x0003
        /*0092*/ 	.short	0x0010
        /*0094*/ 	.byte	0x00, 0xf5, 0x21, 0x00


	//----- nvinfo : EIATTR_KPARAM_INFO
	.align		4
.L_127:
        /*0098*/ 	.byte	0x04, 0x17
        /*009a*/ 	.short	(.L_129 - .L_128)
.L_128:
        /*009c*/ 	.word	0x00000000
        /*00a0*/ 	.short	0x0002
        /*00a2*/ 	.short	0x0008
        /*00a4*/ 	.byte	0x00, 0xf0, 0x11, 0x00


	//----- nvinfo : EIATTR_KPARAM_INFO
	.align		4
.L_129:
        /*00a8*/ 	.byte	0x04, 0x17
        /*00aa*/ 	.short	(.L_131 - .L_130)
.L_130:
        /*00ac*/ 	.word	0x00000000
        /*00b0*/ 	.short	0x0001
        /*00b2*/ 	.short	0x0004
        /*00b4*/ 	.byte	0x00, 0xf0, 0x11, 0x00


	//----- nvinfo : EIATTR_KPARAM_INFO
	.align		4
.L_131:
        /*00b8*/ 	.byte	0x04, 0x17
        /*00ba*/ 	.short	(.L_133 - .L_132)
.L_132:
        /*00bc*/ 	.word	0x00000000
        /*00c0*/ 	.short	0x0000
        /*00c2*/ 	.short	0x0000
        /*00c4*/ 	.byte	0x00, 0xf0, 0x11, 0x00


	//----- nvinfo : EIATTR_SPARSE_MMA_MASK
	.align		4
.L_133:
        /*00c8*/ 	.byte	0x03, 0x50
        /*00ca*/ 	.short	0x0000


	//----- nvinfo : EIATTR_MAXREG_COUNT
	.align		4
        /*00cc*/ 	.byte	0x03, 0x1b
        /*00ce*/ 	.short	0x00ff


	//----- nvinfo : EIATTR_NUM_BARRIERS
	.align		4
        /*00d0*/ 	.byte	0x02, 0x4c
        /*00d2*/ 	.byte	0x01
	.zero		1


	//----- nvinfo : EIATTR_MERCURY_ISA_VERSION
	.align		4
        /*00d4*/ 	.byte	0x03, 0x5f
        /*00d6*/ 	.short	0x0101


	//----- nvinfo : EIATTR_COOP_GROUP_MASK_REGIDS
	.align		4
        /*00d8*/ 	.byte	0x04, 0x29
        /*00da*/ 	.short	(.L_135 - .L_134)


	//   ....[0]....
.L_134:
        /*00dc*/ 	.word	0xffffffff


	//   ....[1]....
        /*00e0*/ 	.word	0xffffffff


	//   ....[2]....
        /*00e4*/ 	.word	0xffffffff


	//   ....[3]....
        /*00e8*/ 	.word	0xffffffff


	//   ....[4]....
        /*00ec*/ 	.word	0xffffffff


	//----- nvinfo : EIATTR_COOP_GROUP_INSTR_OFFSETS
	.align		4
.L_135:
        /*00f0*/ 	.byte	0x04, 0x28
        /*00f2*/ 	.short	(.L_137 - .L_136)


	//   ....[0]....
.L_136:
        /*00f4*/ 	.word	0x00002b10


	//   ....[1]....
        /*00f8*/ 	.word	0x00002b50


	//   ....[2]....
        /*00fc*/ 	.word	0x00002b80


	//   ....[3]....
        /*0100*/ 	.word	0x00002bb0


	//   ....[4]....
        /*0104*/ 	.word	0x00002be0


	//----- nvinfo : EIATTR_VRC_CTA_INIT_COUNT
	.align		4
.L_137:
        /*0108*/ 	.byte	0x02, 0x4a
	.zero		1
	.zero		1


	//----- nvinfo : EIATTR_EXIT_INSTR_OFFSETS
	.align		4
        /*010c*/ 	.byte	0x04, 0x1c
        /*010e*/ 	.short	(.L_139 - .L_138)


	//   ....[0]....
.L_138:
        /*0110*/ 	.word	0x00002bf0


	//   ....[1]....
        /*0114*/ 	.word	0x00002c50


	//----- nvinfo : EIATTR_CRS_STACK_SIZE
	.align		4
.L_139:
        /*0118*/ 	.byte	0x04, 0x1e
        /*011a*/ 	.short	(.L_141 - .L_140)
.L_140:
        /*011c*/ 	.word	0x00000000


	//----- nvinfo : EIATTR_CBANK_PARAM_SIZE
	.align		4
.L_141:
        /*0120*/ 	.byte	0x03, 0x19
        /*0122*/ 	.short	0x0048


	//----- nvinfo : EIATTR_PARAM_CBANK
	.align		4
        /*0124*/ 	.byte	0x04, 0x0a
        /*0126*/ 	.short	(.L_143 - .L_142)
	.align		4
.L_142:
        /*0128*/ 	.word	index@(.nv.constant0._Z26kgemm_4bit_inference_naiveI13__nv_bfloat16Li128ELi16EEviiiPT_PhPfPKfS2_iiii)
        /*012c*/ 	.short	0x0380
        /*012e*/ 	.short	0x0048


	//----- nvinfo : EIATTR_SW_WAR
	.align		4
.L_143:
        /*0130*/ 	.byte	0x04, 0x36
        /*0132*/ 	.short	(.L_145 - .L_144)
.L_144:
        /*0134*/ 	.word	0x00000008
.L_145:


//--------------------- .nv.info._Z26kgemm_4bit_inference_naiveI6__halfLi128ELi16EEviiiPT_PhPfPKfS2_iiii --------------------------
	.section	.nv.info._Z26kgemm_4bit_inference_naiveI6__halfLi128ELi16EEviiiPT_PhPfPKfS2_iiii,"",@"SHT_CUDA_INFO"
	.sectionflags	@""
	.align	4


	//----- nvinfo : EIATTR_CUDA_API_VERSION
	.align		4
        /*0000*/ 	.byte	0x04, 0x37
        /*0002*/ 	.short	(.L_147 - .L_146)
.L_146:
        /*0004*/ 	.word	0x00000082


	//----- nvinfo : EIATTR_KPARAM_INFO
	.align		4
.L_147:
        /*0008*/ 	.byte	0x04, 0x17
        /*000a*/ 	.short	(.L_149 - .L_148)
.L_148:
        /*000c*/ 	.word	0x00000000
        /*0010*/ 	.short	0x000b
        /*0012*/ 	.short	0x0044
        /*0014*/ 	.byte	0x00, 0xf0, 0x11, 0x00


	//----- nvinfo : EIATTR_KPARAM_INFO
	.align		4
.L_149:
        /*0018*/ 	.byte	0x04, 0x17
        /*001a*/ 	.short	(.L_151 - .L_150)
.L_150:
        /*001c*/ 	.word	0x00000000
        /*0020*/ 	.short	0x000a
        /*0022*/ 	.short	0x0040
        /*0024*/ 	.byte	0x00, 0xf0, 0x11, 0x00


	//----- nvinfo : EIATTR_KPARAM_INFO
	.align		4
.L_151:
        /*0028*/ 	.byte	0x04, 0x17
        /*002a*/ 	.short	(.L_153 - .L_152)
.L_152:
        /*002c*/ 	.word	0x00000000
        /*0030*/ 	.short	0x0009
        /*0032*/ 	.short	0x003c
        /*0034*/ 	.byte	0x00, 0xf0, 0x11, 0x00


	//----- nvinfo : EIATTR_KPARAM_INFO
	.align		4
.L_153:
        /*0038*/ 	.byte	0x04, 0x17
        /*003a*/ 	.short	(.L_155 - .L_154)
.L_154:
        /*003c*/ 	.word	0x00000000
        /*0040*/ 	.short	0x0008
        /*0042*/ 	.short	0x0038
        /*0044*/ 	.byte	0x00, 0xf0, 0x11, 0x00


	//----- nvinfo : EIATTR_KPARAM_INFO
	.align		4
.L_155:
        /*0048*/ 	.byte	0x04, 0x17
        /*004a*/ 	.short	(.L_157 - .L_156)
.L_156:
        /*004c*/ 	.word	0x00000000
        /*0050*/ 	.short	0x0007
        /*0052*/ 	.short	0x0030
        /*0054*/ 	.byte	0x00, 0xf5, 0x21, 0x00


	//----- nvinfo : EIATTR_KPARAM_INFO
	.align		4
.L_157:
        /*0058*/ 	.byte	0x04, 0x17
        /*005a*/ 	.short	(.L_159 - .L_158)
.L_158:
        /*005c*/ 	.word	0x00000000
        /*0060*/ 	.short	0x0006
        /*0062*/ 	.short	0x0028
        /*0064*/ 	.byte	0x00, 0xf5, 0x21, 0x00


	//----- nvinfo : EIATTR_KPARAM_INFO
	.align		4
.L_159:
        /*0068*/ 	.byte	0x04, 0x17
        /*006a*/ 	.short	(.L_161 - .L_160)
.L_160:
        /*006c*/ 	.word	0x00000000
        /*0070*/ 	.short	0x0005
        /*0072*/ 	.short	0x0020
        /*0074*/ 	.byte	0x00, 0xf5, 0x21, 0x00


	//----- nvinfo : EIATTR_KPARAM_INFO
	.align		4
.L_161:
        /*0078*/ 	.byte	0x04, 0x17
        /*007a*/ 	.short	(.L_163 - .L_162)
.L_162:
        /*007c*/ 	.word	0x00000000
        /*0080*/ 	.short	0x0004
        /*0082*/ 	.short	0x0018
        /*0084*/ 	.byte	0x00, 0xf5, 0x21, 0x00


	//----- nvinfo : EIATTR_KPARAM_INFO
	.align		4
.L_163:
        /*0088*/ 	.byte	0x04, 0x17
        /*008a*/ 	.short	(.L_165 - .L_164)
.L_164:
        /*008c*/ 	.word	0x00000000
        /*0090*/ 	.short	0x0003
        /*0092*/ 	.short	0x0010
        /*0094*/ 	.byte	0x00, 0xf5, 0x21, 0x00


	//----- nvinfo : EIATTR_KPARAM_INFO
	.align		4
.L_165:
        /*0098*/ 	.byte	0x04, 0x17
        /*009a*/ 	.short	(.L_167 - .L_166)
.L_166:
        /*009c*/ 	.word	0x00000000
        /*00a0*/ 	.short	0x0002
        /*00a2*/ 	.short	0x0008
        /*00a4*/ 	.byte	0x00, 0xf0, 0x11, 0x00


	//----- nvinfo : EIATTR_KPARAM_INFO
	.align		4
.L_167:
        /*00a8*/ 	.byte	0x04, 0x17
        /*00aa*/ 	.short	(.L_169 - .L_168)
.L_168:
        /*00ac*/ 	.word	0x00000000
        /*00b0*/ 	.short	0x0001
        /*00b2*/ 	.short	0x0004
        /*00b4*/ 	.byte	0x00, 0xf0, 0x11, 0x00


	//----- nvinfo : EIATTR_KPARAM_INFO
	.align		4
.L_169:
        /*00b8*/ 	.byte	0x04, 0x17
        /*00ba*/ 	.short	(.L_171 - .L_170)
.L_170:
        /*00bc*/ 	.word	0x00000000
        /*00c0*/ 	.short	0x0000
        /*00c2*/ 	.short	0x0000
        /*00c4*/ 	.byte	0x00, 0xf0, 0x11, 0x00


	//----- nvinfo : EIATTR_SPARSE_MMA_MASK
	.align		4
.L_171:
        /*00c8*/ 	.byte	0x03, 0x50
        /*00ca*/ 	.short	0x0000


	//----- nvinfo : EIATTR_MAXREG_COUNT
	.align		4
        /*00cc*/ 	.byte	0x03, 0x1b
        /*00ce*/ 	.short	0x00ff


	//----- nvinfo : EIATTR_NUM_BARRIERS
	.align		4
        /*00d0*/ 	.byte	0x02, 0x4c
        /*00d2*/ 	.byte	0x01
	.zero		1


	//----- nvinfo : EIATTR_MERCURY_ISA_VERSION
	.align		4
        /*00d4*/ 	.byte	0x03, 0x5f
        /*00d6*/ 	.short	0x0101


	//----- nvinfo : EIATTR_COOP_GROUP_MASK_REGIDS
	.align		4
        /*00d8*/ 	.byte	0x04, 0x29
        /*00da*/ 	.short	(.L_173 - .L_172)


	//   ....[0]....
.L_172:
        /*00dc*/ 	.word	0xffffffff


	//   ....[1]....
        /*00e0*/ 	.word	0xffffffff


	//   ....[2]....
        /*00e4*/ 	.word	0xffffffff


	//   ....[3]....
        /*00e8*/ 	.word	0xffffffff


	//   ....[4]....
        /*00ec*/ 	.word	0xffffffff


	//----- nvinfo : EIATTR_COOP_GROUP_INSTR_OFFSETS
	.align		4
.L_173:
        /*00f0*/ 	.byte	0x04, 0x28
        /*00f2*/ 	.short	(.L_175 - .L_174)


	//   ....[0]....
.L_174:
        /*00f4*/ 	.word	0x000029f0


	//   ....[1]....
        /*00f8*/ 	.word	0x00002a30


	//   ....[2]....
        /*00fc*/ 	.word	0x00002a60


	//   ....[3]....
        /*0100*/ 	.word	0x00002a90


	//   ....[4]....
        /*0104*/ 	.word	0x00002ac0


	//----- nvinfo : EIATTR_VRC_CTA_INIT_COUNT
	.align		4
.L_175:
        /*0108*/ 	.byte	0x02, 0x4a
	.zero		1
	.zero		1


	//----- nvinfo : EIATTR_EXIT_INSTR_OFFSETS
	.align		4
        /*010c*/ 	.byte	0x04, 0x1c
        /*010e*/ 	.short	(.L_177 - .L_176)


	//   ....[0]....
.L_176:
        /*0110*/ 	.word	0x00002ad0


	//   ....[1]....
        /*0114*/ 	.word	0x00002b30


	//----- nvinfo : EIATTR_CRS_STACK_SIZE
	.align		4
.L_177:
        /*0118*/ 	.byte	0x04, 0x1e
        /*011a*/ 	.short	(.L_179 - .L_178)
.L_178:
        /*011c*/ 	.word	0x00000000


	//----- nvinfo : EIATTR_CBANK_PARAM_SIZE
	.align		4
.L_179:
        /*0120*/ 	.byte	0x03, 0x19
        /*0122*/ 	.short	0x0048


	//----- nvinfo : EIATTR_PARAM_CBANK
	.align		4
        /*0124*/ 	.byte	0x04, 0x0a
        /*0126*/ 	.short	(.L_181 - .L_180)
	.align		4
.L_180:
        /*0128*/ 	.word	index@(.nv.constant0._Z26kgemm_4bit_inference_naiveI6__halfLi128ELi16EEviiiPT_PhPfPKfS2_iiii)
        /*012c*/ 	.short	0x0380
        /*012e*/ 	.short	0x0048


	//----- nvinfo : EIATTR_SW_WAR
	.align		4
.L_181:
        /*0130*/ 	.byte	0x04, 0x36
        /*0132*/ 	.short	(.L_183 - .L_182)
.L_182:
        /*0134*/ 	.word	0x00000008
.L_183:


//--------------------- .nv.callgraph             --------------------------
	.section	.nv.callgraph,"",@"SHT_CUDA_CALLGRAPH"
	.align	4
	.sectionentsize	8
	.align		4
        /*0000*/ 	.word	0x00000000
	.align		4
        /*0004*/ 	.word	0xffffffff
	.align		4
        /*0008*/ 	.word	0x00000000
	.align		4
        /*000c*/ 	.word	0xfffffffe
	.align		4
        /*0010*/ 	.word	0x00000000
	.align		4
        /*0014*/ 	.word	0xfffffffd
	.align		4
        /*0018*/ 	.word	0x00000000
	.align		4
        /*001c*/ 	.word	0xfffffffc


//--------------------- .nv.constant4             --------------------------
	.section	.nv.constant4,"a",@progbits
	.align	8
	.align		8
.nv.constant4:
        /*0000*/ 	.dword	_ZN34_INTERNAL_5c92b745_4_k_cu_0d92d9574cuda3std3__45__cpo5beginE
	.align		8
        /*0008*/ 	.dword	_ZN34_INTERNAL_5c92b745_4_k_cu_0d92d9574cuda3std3__45__cpo3endE
	.align		8
        /*0010*/ 	.dword	_ZN34_INTERNAL_5c92b745_4_k_cu_0d92d9574cuda3std3__45__cpo6cbeginE
	.align		8
        /*0018*/ 	.dword	_ZN34_INTERNAL_5c92b745_4_k_cu_0d92d9574cuda3std3__45__cpo4cendE
	.align		8
        /*0020*/ 	.dword	_ZN34_INTERNAL_5c92b745_4_k_cu_0d92d9574cuda3std3__45__cpo6rbeginE
	.align		8
        /*0028*/ 	.dword	_ZN34_INTERNAL_5c92b745_4_k_cu_0d92d9574cuda3std3__45__cpo4rendE
	.align		8
        /*0030*/ 	.dword	_ZN34_INTERNAL_5c92b745_4_k_cu_0d92d9574cuda3std3__45__cpo7crbeginE
	.align		8
        /*0038*/ 	.dword	_ZN34_INTERNAL_5c92b745_4_k_cu_0d92d9574cuda3std3__45__cpo5crendE
	.align		8
        /*0040*/ 	.dword	_ZN34_INTERNAL_5c92b745_4_k_cu_0d92d9574cuda3std3__436_GLOBAL__N__5c92b745_4_k_cu_0d92d9576ignoreE
	.align		8
        /*0048*/ 	.dword	_ZN34_INTERNAL_5c92b745_4_k_cu_0d92d9574cuda3std3__419piecewise_constructE
	.align		8
        /*0050*/ 	.dword	_ZN34_INTERNAL_5c92b745_4_k_cu_0d92d9574cuda3std3__48in_placeE
	.align		8
        /*0058*/ 	.dword	_ZN34_INTERNAL_5c92b745_4_k_cu_0d92d9574cuda3std3__420unreachable_sentinelE
	.align		8
        /*0060*/ 	.dword	_ZN34_INTERNAL_5c92b745_4_k_cu_0d92d9574cuda3std3__47nulloptE
	.align		8
        /*0068*/ 	.dword	_ZN34_INTERNAL_5c92b745_4_k_cu_0d92d9574cuda3std3__48unexpectE
	.align		8
        /*0070*/ 	.dword	_ZN34_INTERNAL_5c92b745_4_k_cu_0d92d9574cuda3std6ranges3__45__cpo4swapE
	.align		8
        /*0078*/ 	.dword	_ZN34_INTERNAL_5c92b745_4_k_cu_0d92d9574cuda3std6ranges3__45__cpo9iter_moveE
	.align		8
        /*0080*/ 	.dword	_ZN34_INTERNAL_5c92b745_4_k_cu_0d92d9574cuda3std6ranges3__45__cpo5beginE
	.align		8
        /*0088*/ 	.dword	_ZN34_INTERNAL_5c92b745_4_k_cu_0d92d9574cuda3std6ranges3__45__cpo3endE
	.align		8
        /*0090*/ 	.dword	_ZN34_INTERNAL_5c92b745_4_k_cu_0d92d9574cuda3std6ranges3__45__cpo6cbeginE
	.align		8
        /*0098*/ 	.dword	_ZN34_INTERNAL_5c92b745_4_k_cu_0d92d9574cuda3std6ranges3__45__cpo4cendE
	.align		8
        /*00a0*/ 	.dword	_ZN34_INTERNAL_5c92b745_4_k_cu_0d92d9574cuda3std6ranges3__45__cpo7advanceE
	.align		8
        /*00a8*/ 	.dword	_ZN34_INTERNAL_5c92b745_4_k_cu_0d92d9574cuda3std6ranges3__45__cpo9iter_swapE
	.align		8
        /*00b0*/ 	.dword	_ZN34_INTERNAL_5c92b745_4_k_cu_0d92d9574cuda3std6ranges3__45__cpo4nextE
	.align		8
        /*00b8*/ 	.dword	_ZN34_INTERNAL_5c92b745_4_k_cu_0d92d9574cuda3std6ranges3__45__cpo4prevE
	.align		8
        /*00c0*/ 	.dword	_ZN34_INTERNAL_5c92b745_4_k_cu_0d92d9574cuda3std6ranges3__45__cpo4dataE
	.align		8
        /*00c8*/ 	.dword	_ZN34_INTERNAL_5c92b745_4_k_cu_0d92d9574cuda3std6ranges3__45__cpo5cdataE
	.align		8
        /*00d0*/ 	.dword	_ZN34_INTERNAL_5c92b745_4_k_cu_0d92d9574cuda3std6ranges3__45__cpo4sizeE
	.align		8
        /*00d8*/ 	.dword	_ZN34_INTERNAL_5c92b745_4_k_cu_0d92d9574cuda3std6ranges3__45__cpo5ssizeE
	.align		8
        /*00e0*/ 	.dword	_ZN34_INTERNAL_5c92b745_4_k_cu_0d92d9574cuda3std6ranges3__45__cpo8distanceE
	.align		8
        /*00e8*/ 	.dword	_ZN34_INTERNAL_5c92b745_4_k_cu_0d92d9576thrust24THRUST_300001_SM_1000_NS6system6detail10sequential3seqE
	.align		8
        /*00f0*/ 	.dword	_ZN34_INTERNAL_5c92b745_4_k_cu_0d92d9576thrust24THRUST_300001_SM_1000_NS12placeholders2_1E
	.align		8
        /*00f8*/ 	.dword	_ZN34_INTERNAL_5c92b745_4_k_cu_0d92d9576thrust24THRUST_300001_SM_1000_NS12placeholders2_2E
	.align		8
        /*0100*/ 	.dword	_ZN34_INTERNAL_5c92b745_4_k_cu_0d92d9576thrust24THRUST_300001_SM_1000_NS12placeholders2_3E
	.align		8
        /*0108*/ 	.dword	_ZN34_INTERNAL_5c92b745_4_k_cu_0d92d9576thrust24THRUST_300001_SM_1000_NS12placeholders2_4E
	.align		8
        /*0110*/ 	.dword	_ZN34_INTERNAL_5c92b745_4_k_cu_0d92d9576thrust24THRUST_300001_SM_1000_NS12placeholders2_5E
	.align		8
        /*0118*/ 	.dword	_ZN34_INTERNAL_5c92b745_4_k_cu_0d92d9576thrust24THRUST_300001_SM_1000_NS12placeholders2_6E
	.align		8
        /*0120*/ 	.dword	_ZN34_INTERNAL_5c92b745_4_k_cu_0d92d9576thrust24THRUST_300001_SM_1000_NS12placeholders2_7E
	.align		8
        /*0128*/ 	.dword	_ZN34_INTERNAL_5c92b745_4_k_cu_0d92d9576thrust24THRUST_300001_SM_1000_NS12placeholders2_8E
	.align		8
        /*0130*/ 	.dword	_ZN34_INTERNAL_5c92b745_4_k_cu_0d92d9576thrust24THRUST_300001_SM_1000_NS12placeholders2_9E
	.align		8
        /*0138*/ 	.dword	_ZN34_INTERNAL_5c92b745_4_k_cu_0d92d9576thrust24THRUST_300001_SM_1000_NS12placeholders3_10E


//--------------------- .text._ZN3cub18CUB_300001_SM_10006detail11EmptyKernelIvEEvv --------------------------
	.section	.text._ZN3cub18CUB_300001_SM_10006detail11EmptyKernelIvEEvv,"ax",@progbits
	.align	128
        .global         _ZN3cub18CUB_300001_SM_10006detail11EmptyKernelIvEEvv
        .type           _ZN3cub18CUB_300001_SM_10006detail11EmptyKernelIvEEvv,@function
        .size           _ZN3cub18CUB_300001_SM_10006detail11EmptyKernelIvEEvv,(.L_x_82 - _ZN3cub18CUB_300001_SM_10006detail11EmptyKernelIvEEvv)
        .other          _ZN3cub18CUB_300001_SM_10006detail11EmptyKernelIvEEvv,@"STO_CUDA_ENTRY STV_DEFAULT"
_ZN3cub18CUB_300001_SM_10006detail11EmptyKernelIvEEvv:
.text._ZN3cub18CUB_300001_SM_10006detail11EmptyKernelIvEEvv:
[----:B------:R-:W-:Y:S01]  /*0000*/  LDC R1, c[0x0][0x37c] ;  /* 0x0000df00ff017b82 */ /* 0x000fe20000000800 */
[----:B------:R-:W-:Y:S05]  /*0010*/  EXIT ;  /* 0x000000000000794d */ /* 0x000fea0003800000 */
.L_x_0:
[----:B------:R-:W-:-:S00]  /*0020*/  BRA `(.L_x_0) ;  /* 0xfffffffc00fc7947 */ /* 0x000fc0000383ffff */
[----:B------:R-:W-:-:S00]  /*0030*/  NOP ;  /* 0x0000000000007918 */ /* 0x000fc00000000000 */
        /* <DEDUP_REMOVED lines=12> */
.L_x_82:


//--------------------- .text._Z26kgemm_4bit_inference_naiveIfLi128ELi32EEviiiPT_PhPfPKfS1_iiii --------------------------
	.section	.text._Z26kgemm_4bit_inference_naiveIfLi128ELi32EEviiiPT_PhPfPKfS1_iiii,"ax",@progbits
	.align	128
        .global         _Z26kgemm_4bit_inference_naiveIfLi128ELi32EEviiiPT_PhPfPKfS1_iiii
        .type           _Z26kgemm_4bit_inference_naiveIfLi128ELi32EEviiiPT_PhPfPKfS1_iiii,@function
        .size           _Z26kgemm_4bit_inference_naiveIfLi128ELi32EEviiiPT_PhPfPKfS1_iiii,(.L_x_83 - _Z26kgemm_4bit_inference_naiveIfLi128ELi32EEviiiPT_PhPfPKfS1_iiii)
        .other          _Z26kgemm_4bit_inference_naiveIfLi128ELi32EEviiiPT_PhPfPKfS1_iiii,@"STO_CUDA_ENTRY STV_DEFAULT"
_Z26kgemm_4bit_inference_naiveIfLi128ELi32EEviiiPT_PhPfPKfS1_iiii:
.text._Z26kgemm_4bit_inference_naiveIfLi128ELi32EEviiiPT_PhPfPKfS1_iiii:
[----:B------:R-:W-:Y:S01]  /*0000*/  LDC R1, c[0x0][0x37c] ;  /* 0x0000df00ff017b82 */ /* 0x000fe20000000800 */
[----:B------:R-:W0:Y:S01]  /*0010*/  S2R R5, SR_TID.X ;  /* 0x0000000000057919 */ /* 0x000e220000002100 */
[----:B------:R-:W1:Y:S01]  /*0020*/  LDCU.64 UR6, c[0x0][0x358] ;  /* 0x00006b00ff0677ac */ /* 0x000e620008000a00 */
[----:B------:R-:W-:Y:S01]  /*0030*/  BSSY.RECONVERGENT B1, `(.L_x_1) ;  /* 0x0000047000017945 */ /* 0x000fe20003800200 */
[----:B------:R-:W2:Y:S01]  /*0040*/  S2R R3, SR_CTAID.X ;  /* 0x0000000000037919 */ /* 0x000ea20000002500 */
[C---:B0-----:R-:W-:Y:S02]  /*0050*/  ISETP.GT.U32.AND P0, PT, R5.reuse, 0xf, PT ;  /* 0x0000000f0500780c */ /* 0x041fe40003f04070 */
[----:B------:R-:W-:Y:S02]  /*0060*/  SHF.R.U32.HI R6, RZ, 0x5, R5 ;  /* 0x00000005ff067819 */ /* 0x000fe40000011605 */
[----:B------:R-:W-:-:S03]  /*0070*/  LOP3.LUT R0, R5, 0x1f, RZ, 0xc0, !PT ;  /* 0x0000001f05007812 */ /* 0x000fc600078ec0ff */
[----:B--2---:R-:W-:-:S06]  /*0080*/  IMAD R6, R3, 0x4, R6 ;  /* 0x0000000403067824 */ /* 0x004fcc00078e0206 */
[----:B-1----:R-:W-:Y:S05]  /*0090*/  @P0 BRA `(.L_x_2) ;  /* 0x0000000400000947 */ /* 0x002fea0003800000 */
[----:B------:R-:W0:Y:S01]  /*00a0*/  S2UR UR5, SR_CgaCtaId ;  /* 0x00000000000579c3 */ /* 0x000e220000008800 */
[----:B------:R-:W-:Y:S01]  /*00b0*/  ISETP.GE.AND P0, PT, R5, 0x10, PT ;  /* 0x000000100500780c */ /* 0x000fe20003f06270 */
[----:B------:R-:W-:Y:S01]  /*00c0*/  UMOV UR4, 0x400 ;  /* 0x0000040000047882 */ /* 0x000fe20000000000 */
[----:B------:R-:W-:Y:S05]  /*00d0*/  BSSY.RELIABLE B0, `(.L_x_3) ;  /* 0x0000032000007945 */ /* 0x000fea0003800100 */
[----:B------:R-:W1:Y:S01]  /*00e0*/  LDC.64 R2, c[0x0][0x3a8] ;  /* 0x0000ea00ff027b82 */ /* 0x000e620000000a00 */
[----:B0-----:R-:W-:-:S06]  /*00f0*/  ULEA UR4, UR5, UR4, 0x18 ;  /* 0x0000000405047291 */ /* 0x001fcc000f8ec0ff */
[C---:B------:R-:W-:Y:S01]  /*0100*/  LEA R4, R5.reuse, UR4, 0x2 ;  /* 0x0000000405047c11 */ /* 0x040fe2000f8e10ff */
[----:B-1----:R-:W-:-:S04]  /*0110*/  IMAD.WIDE.U32 R2, R5, 0x4, R2 ;  /* 0x0000000405027825 */ /* 0x002fc800078e0002 */
[----:B------:R-:W-:Y:S02]  /*0120*/  IMAD.MOV.U32 R8, RZ, RZ, R2 ;  /* 0x000000ffff087224 */ /* 0x000fe400078e0002 */
[----:B------:R-:W-:Y:S01]  /*0130*/  IMAD.MOV.U32 R15, RZ, RZ, R3 ;  /* 0x000000ffff0f7224 */ /* 0x000fe200078e0003 */
[----:B------:R-:W-:Y:S06]  /*0140*/  @P0 BRA `(.L_x_4) ;  /* 0x0000000000a80947 */ /* 0x000fec0003800000 */
[----:B------:R-:W-:Y:S01]  /*0150*/  IADD3 R2, PT, PT, -R5, 0x10, RZ ;  /* 0x0000001005027810 */ /* 0x000fe20007ffe1ff */
[----:B------:R-:W-:Y:S01]  /*0160*/  BSSY.RECONVERGENT B2, `(.L_x_5) ;  /* 0x0000015000027945 */ /* 0x000fe20003800200 */
[----:B------:R-:W-:Y:S02]  /*0170*/  PLOP3.LUT P0, PT, PT, PT, PT, 0x80, 0x8 ;  /* 0x000000000008781c */ /* 0x000fe40003f0f070 */
[----:B------:R-:W-:-:S13]  /*0180*/  ISETP.GT.AND P1, PT, R2, 0x3, PT ;  /* 0x000000030200780c */ /* 0x000fda0003f24270 */
[----:B------:R-:W-:Y:S05]  /*0190*/  @!P1 BRA `(.L_x_6) ;  /* 0x0000000000449947 */ /* 0x000fea0003800000 */
[----:B------:R-:W-:-:S13]  /*01a0*/  PLOP3.LUT P0, PT, PT, PT, PT, 0x8, 0x80 ;  /* 0x000000000080781c */ /* 0x000fda0003f0e170 */
.L_x_7:
[----:B------:R-:W-:Y:S02]  /*01b0*/  IMAD.MOV.U32 R2, RZ, RZ, R8 ;  /* 0x000000ffff027224 */ /* 0x000fe400078e0008 */
[----:B------:R-:W-:-:S05]  /*01c0*/  IMAD.MOV.U32 R3, RZ, RZ, R15 ;  /* 0x000000ffff037224 */ /* 0x000fca00078e000f */
[----:B------:R-:W2:Y:S04]  /*01d0*/  LDG.E R7, desc[UR6][R2.64] ;  /* 0x0000000602077981 */ /* 0x000ea8000c1e1900 */
[----:B------:R-:W3:Y:S04]  /*01e0*/  LDG.E R9, desc[UR6][R2.64+0x4] ;  /* 0x0000040602097981 */ /* 0x000ee8000c1e1900 */
[----:B------:R-:W4:Y:S04]  /*01f0*/  LDG.E R11, desc[UR6][R2.64+0x8] ;  /* 0x00000806020b7981 */ /* 0x000f28000c1e1900 */
[----:B------:R-:W5:Y:S01]  /*0200*/  LDG.E R13, desc[UR6][R2.64+0xc] ;  /* 0x00000c06020d7981 */ /* 0x000f62000c1e1900 */
[----:B------:R-:W-:Y:S01]  /*0210*/  VIADD R5, R5, 0x4 ;  /* 0x0000000405057836 */ /* 0x000fe20000000000 */
[----:B------:R-:W-:-:S04]  /*0220*/  IADD3 R8, P2, PT, R2, 0x10, RZ ;  /* 0x0000001002087810 */ /* 0x000fc80007f5e0ff */
[----:B------:R-:W-:Y:S01]  /*0230*/  ISETP.GE.AND P1, PT, R5, 0xd, PT ;  /* 0x0000000d0500780c */ /* 0x000fe20003f26270 */
[----:B------:R-:W-:Y:S01]  /*0240*/  IMAD.X R15, RZ, RZ, R3, P2 ;  /* 0x000000ffff0f7224 */ /* 0x000fe200010e0603 */
[----:B--2---:R-:W-:Y:S04]  /*0250*/  STS [R4], R7 ;  /* 0x0000000704007388 */ /* 0x004fe80000000800 */
[----:B---3--:R-:W-:Y:S04]  /*0260*/  STS [R4+0x4], R9 ;  /* 0x0000040904007388 */ /* 0x008fe80000000800 */
[----:B----4-:R-:W-:Y:S04]  /*0270*/  STS [R4+0x8], R11 ;  /* 0x0000080b04007388 */ /* 0x010fe80000000800 */
[----:B-----5:R0:W-:Y:S02]  /*0280*/  STS [R4+0xc], R13 ;  /* 0x00000c0d04007388 */ /* 0x0201e40000000800 */
[----:B0-----:R-:W-:Y:S01]  /*0290*/  VIADD R4, R4, 0x10 ;  /* 0x0000001004047836 */ /* 0x001fe20000000000 */
[----:B------:R-:W-:Y:S06]  /*02a0*/  @!P1 BRA `(.L_x_7) ;  /* 0xfffffffc00c09947 */ /* 0x000fec000383ffff */
.L_x_6:
[----:B------:R-:W-:Y:S05]  /*02b0*/  BSYNC.RECONVERGENT B2 ;  /* 0x0000000000027941 */ /* 0x000fea0003800200 */
.L_x_5:
[----:B------:R-:W-:Y:S01]  /*02c0*/  IADD3 R2, PT, PT, -R5, 0x10, RZ ;  /* 0x0000001005027810 */ /* 0x000fe20007ffe1ff */
[----:B------:R-:W-:Y:S03]  /*02d0*/  BSSY.RECONVERGENT B2, `(.L_x_8) ;  /* 0x000000e000027945 */ /* 0x000fe60003800200 */
[----:B------:R-:W-:-:S13]  /*02e0*/  ISETP.GT.AND P1, PT, R2, 0x1, PT ;  /* 0x000000010200780c */ /* 0x000fda0003f24270 */
[----:B------:R-:W-:Y:S05]  /*02f0*/  @!P1 BRA `(.L_x_9) ;  /* 0x00000000002c9947 */ /* 0x000fea0003800000 */
[----:B------:R-:W-:Y:S02]  /*0300*/  IMAD.MOV.U32 R2, RZ, RZ, R8 ;  /* 0x000000ffff027224 */ /* 0x000fe400078e0008 */
[----:B------:R-:W-:-:S05]  /*0310*/  IMAD.MOV.U32 R3, RZ, RZ, R15 ;  /* 0x000000ffff037224 */ /* 0x000fca00078e000f */
[----:B------:R-:W2:Y:S04]  /*0320*/  LDG.E R7, desc[UR6][R2.64] ;  /* 0x0000000602077981 */ /* 0x000ea8000c1e1900 */
[----:B------:R-:W3:Y:S01]  /*0330*/  LDG.E R9, desc[UR6][R2.64+0x4] ;  /* 0x0000040602097981 */ /* 0x000ee2000c1e1900 */
[----:B------:R-:W-:Y:S01]  /*0340*/  IADD3 R8, P1, PT, R8, 0x8, RZ ;  /* 0x0000000808087810 */ /* 0x000fe20007f3e0ff */
[----:B------:R-:W-:Y:S01]  /*0350*/  VIADD R5, R5, 0x2 ;  /* 0x0000000205057836 */ /* 0x000fe20000000000 */
[----:B------:R-:W-:Y:S02]  /*0360*/  PLOP3.LUT P0, PT, PT, PT, PT, 0x8, 0x80 ;  /* 0x000000000080781c */ /* 0x000fe40003f0e170 */
[----:B------:R-:W-:Y:S01]  /*0370*/  IADD3.X R15, PT, PT, RZ, R15, RZ, P1, !PT ;  /* 0x0000000fff0f7210 */ /* 0x000fe20000ffe4ff */
[----:B--2---:R-:W-:Y:S04]  /*0380*/  STS [R4], R7 ;  /* 0x0000000704007388 */ /* 0x004fe80000000800 */
[----:B---3--:R0:W-:Y:S02]  /*0390*/  STS [R4+0x4], R9 ;  /* 0x0000040904007388 */ /* 0x0081e40000000800 */
[----:B0-----:R-:W-:-:S07]  /*03a0*/  VIADD R4, R4, 0x8 ;  /* 0x0000000804047836 */ /* 0x001fce0000000000 */
.L_x_9:
[----:B------:R-:W-:Y:S05]  /*03b0*/  BSYNC.RECONVERGENT B2 ;  /* 0x0000000000027941 */ /* 0x000fea0003800200 */
.L_x_8:
[----:B------:R-:W-:-:S13]  /*03c0*/  ISETP.NE.OR P0, PT, R5, 0x10, P0 ;  /* 0x000000100500780c */ /* 0x000fda0000705670 */
[----:B------:R-:W-:Y:S05]  /*03d0*/  @!P0 BREAK.RELIABLE B0 ;  /* 0x0000000000008942 */ /* 0x000fea0003800100 */
[----:B------:R-:W-:Y:S05]  /*03e0*/  @!P0 BRA `(.L_x_2) ;  /* 0x00000000002c8947 */ /* 0x000fea0003800000 */
.L_x_4:
[----:B------:R-:W-:Y:S05]  /*03f0*/  BSYNC.RELIABLE B0 ;  /* 0x0000000000007941 */ /* 0x000fea0003800100 */
.L_x_3:
[----:B------:R-:W-:Y:S02]  /*0400*/  IMAD.MOV.U32 R3, RZ, RZ, R15 ;  /* 0x000000ffff037224 */ /* 0x000fe400078e000f */
[----:B------:R-:W-:-:S05]  /*0410*/  IMAD.MOV.U32 R2, RZ, RZ, R8 ;  /* 0x000000ffff027224 */ /* 0x000fca00078e0008 */
[----:B------:R-:W2:Y:S01]  /*0420*/  LDG.E R3, desc[UR6][R2.64] ;  /* 0x0000000602037981 */ /* 0x000ea2000c1e1900 */
[----:B------:R-:W-:Y:S01]  /*0430*/  VIADD R5, R5, 0x1 ;  /* 0x0000000105057836 */ /* 0x000fe20000000000 */
[----:B------:R-:W-:-:S04]  /*0440*/  IADD3 R8, P1, PT, R8, 0x4, RZ ;  /* 0x0000000408087810 */ /* 0x000fc80007f3e0ff */
[----:B------:R-:W-:Y:S01]  /*0450*/  ISETP.NE.AND P0, PT, R5, 0x10, PT ;  /* 0x000000100500780c */ /* 0x000fe20003f05270 */
[----:B------:R-:W-:Y:S01]  /*0460*/  IMAD.X R15, RZ, RZ, R15, P1 ;  /* 0x000000ffff0f7224 */ /* 0x000fe200008e060f */
[----:B--2---:R0:W-:Y:S02]  /*0470*/  STS [R4], R3 ;  /* 0x0000000304007388 */ /* 0x0041e40000000800 */
[----:B0-----:R-:W-:-:S09]  /*0480*/  VIADD R4, R4, 0x4 ;  /* 0x0000000404047836 */ /* 0x001fd20000000000 */
[----:B------:R-:W-:Y:S05]  /*0490*/  @P0 BRA `(.L_x_3) ;  /* 0xfffffffc00d80947 */ /* 0x000fea000383ffff */
.L_x_2:
[----:B------:R-:W-:Y:S05]  /*04a0*/  BSYNC.RECONVERGENT B1 ;  /* 0x0000000000017941 */ /* 0x000fea0003800200 */
.L_x_1:
[----:B------:R-:W-:Y:S05]  /*04b0*/  WARPSYNC.ALL ;  /* 0x0000000000007948 */ /* 0x000fea0003800000 */
[----:B------:R-:W0:Y:S01]  /*04c0*/  LDC R4, c[0x0][0x388] ;  /* 0x0000e200ff047b82 */ /* 0x000e220000000800 */
[----:B------:R-:W-:Y:S01]  /*04d0*/  IMAD.SHL.U32 R5, R0, 0x20, RZ ;  /* 0x0000002000057824 */ /* 0x000fe200078e00ff */
[----:B------:R-:W1:Y:S01]  /*04e0*/  LDCU.64 UR8, c[0x0][0x398] ;  /* 0x00007300ff0877ac */ /* 0x000e620008000a00 */
[----:B------:R-:W-:Y:S01]  /*04f0*/  BSSY.RECONVERGENT B0, `(.L_x_10) ;  /* 0x00001f6000007945 */ /* 0x000fe20003800200 */
[----:B------:R-:W-:-:S04]  /*0500*/  IMAD.MOV.U32 R29, RZ, RZ, RZ ;  /* 0x000000ffff1d7224 */ /* 0x000fc800078e00ff */
[----:B------:R-:W-:Y:S01]  /*0510*/  BAR.SYNC.DEFER_BLOCKING 0x0 ;  /* 0x0000000000007b1d */ /* 0x000fe20000010000 */
[----:B0-----:R-:W-:-:S13]  /*0520*/  ISETP.GE.AND P0, PT, R5, R4, PT ;  /* 0x000000040500720c */ /* 0x001fda0003f06270 */
[----:B-1----:R-:W-:Y:S05]  /*0530*/  @P0 BRA `(.L_x_11) ;  /* 0x0000001c00c40947 */ /* 0x002fea0003800000 */
[----:B------:R-:W0:Y:S01]  /*0540*/  LDC R0, c[0x0][0x3c4] ;  /* 0x0000f100ff007b82 */ /* 0x000e220000000800 */
[----:B------:R-:W1:Y:S01]  /*0550*/  LDCU UR5, c[0x0][0x380] ;  /* 0x00007000ff0577ac */ /* 0x000e620008000800 */
[----:B------:R-:W-:Y:S01]  /*0560*/  SHF.R.U32.HI R4, RZ, 0x1, R4 ;  /* 0x00000001ff047819 */ /* 0x000fe20000011604 */
[----:B------:R-:W-:Y:S01]  /*0570*/  IMAD.MOV.U32 R29, RZ, RZ, RZ ;  /* 0x000000ffff1d7224 */ /* 0x000fe200078e00ff */
[----:B------:R-:W2:Y:S01]  /*0580*/  LDCU UR4, c[0x0][0x3bc] ;  /* 0x00007780ff0477ac */ /* 0x000ea20008000800 */
[C---:B-1----:R-:W-:Y:S01]  /*0590*/  ISETP.GE.AND P0, PT, R6.reuse, UR5, PT ;  /* 0x0000000506007c0c */ /* 0x042fe2000bf06270 */
[----:B--2---:R-:W-:Y:S01]  /*05a0*/  IMAD R3, R6, UR4, RZ ;  /* 0x0000000406037c24 */ /* 0x004fe2000f8e02ff */
[----:B0-----:R-:W-:-:S11]  /*05b0*/  IABS R2, R0 ;  /* 0x0000000000027213 */ /* 0x001fd60000000000 */
.L_x_26:
[----:B0-----:R-:W0:Y:S01]  /*05c0*/  I2F.RP R7, R2 ;  /* 0x0000000200077306 */ /* 0x001e220000209400 */
[----:B-1----:R-:W1:Y:S01]  /*05d0*/  LDC R11, c[0x0][0x3c4] ;  /* 0x0000f100ff0b7b82 */ /* 0x002e620000000800 */
[----:B------:R-:W-:-:S05]  /*05e0*/  IMAD R0, R3, 0x2, R5 ;  /* 0x0000000203007824 */ /* 0x000fca00078e0205 */
[----:B------:R-:W-:Y:S01]  /*05f0*/  IABS R12, R0 ;  /* 0x00000000000c7213 */ /* 0x000fe20000000000 */
[----:B0-----:R-:W0:Y:S01]  /*0600*/  MUFU.RCP R7, R7 ;  /* 0x0000000700077308 */ /* 0x001e220000001000 */
[----:B-1----:R-:W-:-:S04]  /*0610*/  LOP3.LUT R0, R0, R11, RZ, 0x3c, !PT ;  /* 0x0000000b00007212 */ /* 0x002fc800078e3cff */
[----:B------:R-:W-:Y:S01]  /*0620*/  ISETP.GE.AND P3, PT, R0, RZ, PT ;  /* 0x000000ff0000720c */ /* 0x000fe20003f66270 */
[----:B0-----:R-:W-:-:S04]  /*0630*/  VIADD R8, R7, 0xffffffe ;  /* 0x0ffffffe07087836 */ /* 0x001fc80000000000 */
[----:B------:R0:W1:Y:S02]  /*0640*/  F2I.FTZ.U32.TRUNC.NTZ R9, R8 ;  /* 0x0000000800097305 */ /* 0x000064000021f000 */
[----:B0-----:R-:W-:Y:S01]  /*0650*/  IMAD.MOV.U32 R8, RZ, RZ, RZ ;  /* 0x000000ffff087224 */ /* 0x001fe200078e00ff */
[----:B-1----:R-:W-:-:S05]  /*0660*/  IADD3 R13, PT, PT, RZ, -R9, RZ ;  /* 0x80000009ff0d7210 */ /* 0x002fca0007ffe0ff */
[----:B------:R-:W-:-:S04]  /*0670*/  IMAD R13, R13, R2, RZ ;  /* 0x000000020d0d7224 */ /* 0x000fc800078e02ff */
[----:B------:R-:W-:-:S04]  /*0680*/  IMAD.HI.U32 R10, R9, R13, R8 ;  /* 0x0000000d090a7227 */ /* 0x000fc800078e0008 */
[----:B------:R-:W-:Y:S01]  /*0690*/  IMAD.MOV.U32 R9, RZ, RZ, R12 ;  /* 0x000000ffff097224 */ /* 0x000fe200078e000c */
[----:B------:R-:W-:-:S03]  /*06a0*/  IABS R12, R11 ;  /* 0x0000000b000c7213 */ /* 0x000fc60000000000 */
[----:B------:R-:W-:-:S04]  /*06b0*/  IMAD.HI.U32 R7, R10, R9, RZ ;  /* 0x000000090a077227 */ /* 0x000fc800078e00ff */
[----:B------:R-:W-:Y:S02]  /*06c0*/  IMAD.MOV.U32 R10, RZ, RZ, R12 ;  /* 0x000000ffff0a7224 */ /* 0x000fe400078e000c */
[----:B------:R-:W-:-:S04]  /*06d0*/  IMAD.MOV R8, RZ, RZ, -R7 ;  /* 0x000000ffff087224 */ /* 0x000fc800078e0a07 */
[----:B------:R-:W-:-:S05]  /*06e0*/  IMAD R9, R10, R8, R9 ;  /* 0x000000080a097224 */ /* 0x000fca00078e0209 */
[----:B------:R-:W-:-:S13]  /*06f0*/  ISETP.GT.U32.AND P2, PT, R2, R9, PT ;  /* 0x000000090200720c */ /* 0x000fda0003f44070 */
[----:B------:R-:W-:Y:S02]  /*0700*/  @!P2 IMAD.IADD R9, R9, 0x1, -R10 ;  /* 0x000000010909a824 */ /* 0x000fe400078e0a0a */
[----:B------:R-:W-:Y:S01]  /*0710*/  @!P2 VIADD R7, R7, 0x1 ;  /* 0x000000010707a836 */ /* 0x000fe20000000000 */
[----:B------:R-:W-:Y:S02]  /*0720*/  ISETP.NE.AND P2, PT, R11, RZ, PT ;  /* 0x000000ff0b00720c */ /* 0x000fe40003f45270 */
[----:B------:R-:W-:Y:S02]  /*0730*/  ISETP.GE.U32.AND P1, PT, R9, R2, PT ;  /* 0x000000020900720c */ /* 0x000fe40003f26070 */
[----:B------:R-:W0:Y:S11]  /*0740*/  LDC.64 R8, c[0x0][0x3a0] ;  /* 0x0000e800ff087b82 */ /* 0x000e360000000a00 */
[----:B------:R-:W-:-:S04]  /*0750*/  @P1 VIADD R7, R7, 0x1 ;  /* 0x0000000107071836 */ /* 0x000fc80000000000 */
[----:B------:R-:W-:Y:S01]  /*0760*/  @!P3 IMAD.MOV R7, RZ, RZ, -R7 ;  /* 0x000000ffff07b224 */ /* 0x000fe200078e0a07 */
[----:B------:R-:W-:-:S05]  /*0770*/  @!P2 LOP3.LUT R7, RZ, R11, RZ, 0x33, !PT ;  /* 0x0000000bff07a212 */ /* 0x000fca00078e33ff */
[----:B0-----:R-:W-:-:S05]  /*0780*/  IMAD.WIDE R8, R7, 0x4, R8 ;  /* 0x0000000407087825 */ /* 0x001fca00078e0208 */
[----:B------:R0:W5:Y:S01]  /*0790*/  LDG.E.CONSTANT R28, desc[UR6][R8.64] ;  /* 0x00000006081c7981 */ /* 0x000162000c1e9900 */
[----:B------:R-:W-:Y:S01]  /*07a0*/  BSSY.RECONVERGENT B1, `(.L_x_12) ;  /* 0x0000065000017945 */ /* 0x000fe20003800200 */
[----:B------:R-:W-:Y:S02]  /*07b0*/  HFMA2 R14, -RZ, RZ, 30576, 30576 ;  /* 0x77777777ff0e7431 */ /* 0x000fe400000001ff */
[----:B------:R-:W-:Y:S02]  /*07c0*/  IMAD.MOV.U32 R15, RZ, RZ, 0x77777777 ;  /* 0x77777777ff0f7424 */ /* 0x000fe400078e00ff */
[----:B------:R-:W-:Y:S02]  /*07d0*/  IMAD.MOV.U32 R13, RZ, RZ, 0x77777777 ;  /* 0x77777777ff0d7424 */ /* 0x000fe400078e00ff */
[----:B------:R-:W-:Y:S01]  /*07e0*/  IMAD.MOV.U32 R12, RZ, RZ, 0x77777777 ;  /* 0x77777777ff0c7424 */ /* 0x000fe200078e00ff */
[----:B------:R-:W-:Y:S06]  /*07f0*/  @P0 BRA `(.L_x_13) ;  /* 0x00000004007c0947 */ /* 0x000fec0003800000 */
[----:B------:R-:W-:Y:S01]  /*0800*/  VIADD R0, R4, 0xfffffff0 ;  /* 0xfffffff004007836 */ /* 0x000fe20000000000 */
[----:B------:R-:W-:-:S04]  /*0810*/  SHF.R.U32.HI R7, RZ, 0x1, R5 ;  /* 0x00000001ff077819 */ /* 0x000fc80000011605 */
[----:B------:R-:W-:-:S13]  /*0820*/  ISETP.GE.AND P1, PT, R7, R0, PT ;  /* 0x000000000700720c */ /* 0x000fda0003f26270 */
[----:B------:R-:W-:Y:S05]  /*0830*/  @P1 BRA `(.L_x_14) ;  /* 0x0000000000201947 */ /* 0x000fea0003800000 */
[----:B------:R-:W1:Y:S01]  /*0840*/  LDC.64 R12, c[0x0][0x398] ;  /* 0x0000e600ff0c7b82 */ /* 0x000e620000000a00 */
[----:B------:R-:W-:-:S05]  /*0850*/  IMAD.IADD R0, R3, 0x1, R7 ;  /* 0x0000000103007824 */ /* 0x000fca00078e0207 */
[----:B------:R-:W-:-:S04]  /*0860*/  SHF.R.S32.HI R7, RZ, 0x1f, R0 ;  /* 0x0000001fff077819 */ /* 0x000fc80000011400 */
[----:B------:R-:W-:-:S04]  /*0870*/  LEA.HI R7, R7, R0, RZ, 0x4 ;  /* 0x0000000007077211 */ /* 0x000fc800078f20ff */
[----:B------:R-:W-:-:S05]  /*0880*/  SHF.R.S32.HI R7, RZ, 0x4, R7 ;  /* 0x00000004ff077819 */ /* 0x000fca0000011407 */
[----:B-1----:R-:W-:-:S06]  /*0890*/  IMAD.WIDE R12, R7, 0x10, R12 ;  /* 0x00000010070c7825 */ /* 0x002fcc00078e020c */
[----:B------:R-:W5:Y:S01]  /*08a0*/  LDG.E.128 R12, desc[UR6][R12.64] ;  /* 0x000000060c0c7981 */ /* 0x000f62000c1e1d00 */
[----:B------:R-:W-:Y:S05]  /*08b0*/  BRA `(.L_x_13) ;  /* 0x00000004004c7947 */ /* 0x000fea0003800000 */
.L_x_14:
[--C-:B------:R-:W-:Y:S02]  /*08c0*/  IMAD.IADD R20, R4, 0x1, -R7.reuse ;  /* 0x0000000104147824 */ /* 0x100fe400078e0a07 */
[----:B------:R-:W-:-:S03]  /*08d0*/  IMAD.IADD R7, R3, 0x1, R7 ;  /* 0x0000000103077824 */ /* 0x000fc600078e0207 */
[C---:B------:R-:W-:Y:S02]  /*08e0*/  ISETP.GT.AND P1, PT, R20.reuse, RZ, PT ;  /* 0x000000ff1400720c */ /* 0x040fe40003f24270 */
[C---:B------:R-:W-:Y:S02]  /*08f0*/  ISETP.GT.AND P3, PT, R20.reuse, 0x4, PT ;  /* 0x000000041400780c */ /* 0x040fe40003f64270 */
[C---:B0-----:R-:W-:Y:S02]  /*0900*/  IADD3 R8, P2, PT, R7.reuse, UR8, RZ ;  /* 0x0000000807087c10 */ /* 0x041fe4000ff5e0ff */
[C---:B------:R-:W-:Y:S02]  /*0910*/  ISETP.GT.AND P4, PT, R20.reuse, 0x5, PT ;  /* 0x000000051400780c */ /* 0x040fe40003f84270 */
[----:B------:R-:W-:Y:S01]  /*0920*/  LEA.HI.X.SX32 R9, R7, UR9, 0x1, P2 ;  /* 0x0000000907097c11 */ /* 0x000fe200090f0eff */
[----:B------:R-:W-:Y:S01]  /*0930*/  IMAD.MOV.U32 R7, RZ, RZ, 0x77 ;  /* 0x00000077ff077424 */ /* 0x000fe200078e00ff */
[----:B------:R-:W-:-:S05]  /*0940*/  ISETP.GT.AND P2, PT, R20, 0x1, PT ;  /* 0x000000011400780c */ /* 0x000fca0003f44270 */
[----:B------:R-:W2:Y:S04]  /*0950*/  @P1 LDG.E.U8 R7, desc[UR6][R8.64] ;  /* 0x0000000608071981 */ /* 0x000ea8000c1e1100 */
[----:B------:R-:W3:Y:S04]  /*0960*/  @P3 LDG.E.U8 R12, desc[UR6][R8.64+0x4] ;  /* 0x00000406080c3981 */ /* 0x000ee8000c1e1100 */
[----:B------:R-:W4:Y:S04]  /*0970*/  @P2 LDG.E.U8 R11, desc[UR6][R8.64+0x1] ;  /* 0x00000106080b2981 */ /* 0x000f28000c1e1100 */
[----:B------:R-:W4:Y:S01]  /*0980*/  @P4 LDG.E.U8 R13, desc[UR6][R8.64+0x5] ;  /* 0x00000506080d4981 */ /* 0x000f22000c1e1100 */
[----:B------:R-:W-:-:S02]  /*0990*/  @!P3 LOP3.LUT R0, R27, 0xffffff00, RZ, 0xc0, !PT ;  /* 0xffffff001b00b812 */ /* 0x000fc400078ec0ff */
[----:B------:R-:W-:Y:S02]  /*09a0*/  ISETP.GT.AND P5, PT, R20, 0x8, PT ;  /* 0x000000081400780c */ /* 0x000fe40003fa4270 */
[----:B------:R-:W-:Y:S02]  /*09b0*/  @!P3 LOP3.LUT R10, R0, 0x77, RZ, 0xfc, !PT ;  /* 0x00000077000ab812 */ /* 0x000fe400078efcff */
[C---:B------:R-:W-:Y:S02]  /*09c0*/  ISETP.GT.AND P6, PT, R20.reuse, 0xc, PT ;  /* 0x0000000c1400780c */ /* 0x040fe40003fc4270 */
[----:B------:R-:W-:-:S07]  /*09d0*/  ISETP.GT.AND P1, PT, R20, 0x2, PT ;  /* 0x000000021400780c */ /* 0x000fce0003f24270 */
[----:B------:R-:W4:Y:S04]  /*09e0*/  @P5 LDG.E.U8 R14, desc[UR6][R8.64+0x8] ;  /* 0x00000806080e5981 */ /* 0x000f28000c1e1100 */
[----:B------:R-:W4:Y:S01]  /*09f0*/  @P6 LDG.E.U8 R15, desc[UR6][R8.64+0xc] ;  /* 0x00000c06080f6981 */ /* 0x000f22000c1e1100 */
[----:B--2---:R-:W-:Y:S02]  /*0a00*/  LOP3.LUT R0, R7, 0xffffff00, R26, 0xf8, !PT ;  /* 0xffffff0007007812 */ /* 0x004fe400078ef81a */
[----:B---3--:R-:W-:Y:S02]  /*0a10*/  @P3 LOP3.LUT R10, R12, 0xffffff00, R27, 0xf8, !PT ;  /* 0xffffff000c0a3812 */ /* 0x008fe400078ef81b */
[----:B------:R-:W-:Y:S02]  /*0a20*/  LOP3.LUT R0, R0, 0xffff00ff, RZ, 0xc0, !PT ;  /* 0xffff00ff00007812 */ /* 0x000fe400078ec0ff */
[----:B------:R-:W-:-:S02]  /*0a30*/  LOP3.LUT R10, R10, 0xffff00ff, RZ, 0xc0, !PT ;  /* 0xffff00ff0a0a7812 */ /* 0x000fc400078ec0ff */
[----:B------:R-:W-:Y:S01]  /*0a40*/  @!P2 LOP3.LUT R7, R0, 0x7700, RZ, 0xfc, !PT ;  /* 0x000077000007a812 */ /* 0x000fe200078efcff */
[----:B----4-:R-:W-:Y:S01]  /*0a50*/  @P2 IMAD R7, R11, 0x100, R0 ;  /* 0x000001000b072824 */ /* 0x010fe200078e0200 */
[----:B------:R-:W-:Y:S01]  /*0a60*/  @!P4 LOP3.LUT R12, R10, 0x7700, RZ, 0xfc, !PT ;  /* 0x000077000a0cc812 */ /* 0x000fe200078efcff */
[----:B------:R-:W-:Y:S01]  /*0a70*/  @P4 IMAD R12, R13, 0x100, R10 ;  /* 0x000001000d0c4824 */ /* 0x000fe200078e020a */
[C---:B------:R-:W-:Y:S01]  /*0a80*/  ISETP.GT.AND P4, PT, R20.reuse, 0x6, PT ;  /* 0x000000061400780c */ /* 0x040fe20003f84270 */
[----:B------:R-:W2:Y:S01]  /*0a90*/  @P1 LDG.E.U8 R10, desc[UR6][R8.64+0x2] ;  /* 0x00000206080a1981 */ /* 0x000ea2000c1e1100 */
[C---:B------:R-:W-:Y:S02]  /*0aa0*/  ISETP.GT.AND P3, PT, R20.reuse, 0x9, PT ;  /* 0x000000091400780c */ /* 0x040fe40003f64270 */
[----:B------:R-:W-:-:S09]  /*0ab0*/  ISETP.GT.AND P2, PT, R20, 0xd, PT ;  /* 0x0000000d1400780c */ /* 0x000fd20003f44270 */
[----:B------:R-:W3:Y:S04]  /*0ac0*/  @P4 LDG.E.U8 R13, desc[UR6][R8.64+0x6] ;  /* 0x00000606080d4981 */ /* 0x000ee8000c1e1100 */
[----:B------:R-:W4:Y:S04]  /*0ad0*/  @P3 LDG.E.U8 R17, desc[UR6][R8.64+0x9] ;  /* 0x0000090608113981 */ /* 0x000f28000c1e1100 */
[----:B------:R-:W4:Y:S01]  /*0ae0*/  @P2 LDG.E.U8 R19, desc[UR6][R8.64+0xd] ;  /* 0x00000d0608132981 */ /* 0x000f22000c1e1100 */
[----:B------:R-:W-:Y:S02]  /*0af0*/  @!P5 LOP3.LUT R0, R25, 0xffffff00, RZ, 0xc0, !PT ;  /* 0xffffff001900d812 */ /* 0x000fe400078ec0ff */
[----:B------:R-:W-:-:S02]  /*0b00*/  @!P6 LOP3.LUT R11, R24, 0xffffff00, RZ, 0xc0, !PT ;  /* 0xffffff00180be812 */ /* 0x000fc400078ec0ff */
[----:B------:R-:W-:Y:S02]  /*0b10*/  @!P5 LOP3.LUT R0, R0, 0x77, RZ, 0xfc, !PT ;  /* 0x000000770000d812 */ /* 0x000fe400078efcff */
[----:B------:R-:W-:Y:S02]  /*0b20*/  @!P6 LOP3.LUT R11, R11, 0x77, RZ, 0xfc, !PT ;  /* 0x000000770b0be812 */ /* 0x000fe400078efcff */
[----:B------:R-:W-:Y:S02]  /*0b30*/  @P5 LOP3.LUT R0, R14, 0xffffff00, R25, 0xf8, !PT ;  /* 0xffffff000e005812 */ /* 0x000fe400078ef819 */
[----:B------:R-:W-:Y:S02]  /*0b40*/  @P6 LOP3.LUT R11, R15, 0xffffff00, R24, 0xf8, !PT ;  /* 0xffffff000f0b6812 */ /* 0x000fe400078ef818 */
[C---:B------:R-:W-:Y:S02]  /*0b50*/  ISETP.GT.AND P5, PT, R20.reuse, 0xa, PT ;  /* 0x0000000a1400780c */ /* 0x040fe40003fa4270 */
[----:B------:R-:W-:-:S02]  /*0b60*/  ISETP.GT.AND P6, PT, R20, 0xe, PT ;  /* 0x0000000e1400780c */ /* 0x000fc40003fc4270 */
[----:B------:R-:W-:Y:S02]  /*0b70*/  LOP3.LUT R7, R7, 0xff00ffff, RZ, 0xc0, !PT ;  /* 0xff00ffff07077812 */ /* 0x000fe400078ec0ff */
[----:B------:R-:W-:Y:S02]  /*0b80*/  LOP3.LUT R12, R12, 0xff00ffff, RZ, 0xc0, !PT ;  /* 0xff00ffff0c0c7812 */ /* 0x000fe400078ec0ff */
[----:B------:R-:W-:Y:S02]  /*0b90*/  LOP3.LUT R14, R0, 0xffff00ff, RZ, 0xc0, !PT ;  /* 0xffff00ff000e7812 */ /* 0x000fe400078ec0ff */
[----:B------:R-:W-:Y:S02]  /*0ba0*/  LOP3.LUT R16, R11, 0xffff00ff, RZ, 0xc0, !PT ;  /* 0xffff00ff0b107812 */ /* 0x000fe400078ec0ff */
[----:B------:R-:W-:Y:S02]  /*0bb0*/  @!P1 LOP3.LUT R0, R7, 0x770000, RZ, 0xfc, !PT ;  /* 0x0077000007009812 */ /* 0x000fe400078efcff */
[----:B------:R-:W-:-:S02]  /*0bc0*/  @!P4 LOP3.LUT R11, R12, 0x770000, RZ, 0xfc, !PT ;  /* 0x007700000c0bc812 */ /* 0x000fc400078efcff */
[----:B------:R-:W-:Y:S02]  /*0bd0*/  @!P3 LOP3.LUT R15, R14, 0x7700, RZ, 0xfc, !PT ;  /* 0x000077000e0fb812 */ /* 0x000fe400078efcff */
[----:B------:R-:W-:Y:S01]  /*0be0*/  @!P2 LOP3.LUT R18, R16, 0x7700, RZ, 0xfc, !PT ;  /* 0x000077001012a812 */ /* 0x000fe200078efcff */
[----:B--2---:R-:W-:Y:S01]  /*0bf0*/  @P1 IMAD R0, R10, 0x10000, R7 ;  /* 0x000100000a001824 */ /* 0x004fe200078e0207 */
[C---:B------:R-:W-:Y:S02]  /*0c00*/  ISETP.GT.AND P1, PT, R20.reuse, 0x3, PT ;  /* 0x000000031400780c */ /* 0x040fe40003f24270 */
[----:B---3--:R-:W-:Y:S02]  /*0c10*/  @P4 LEA R11, R13, R12, 0x10 ;  /* 0x0000000c0d0b4211 */ /* 0x008fe400078e80ff */
[----:B------:R-:W-:-:S09]  /*0c20*/  ISETP.GT.AND P4, PT, R20, 0xf, PT ;  /* 0x0000000f1400780c */ /* 0x000fd20003f84270 */
[----:B------:R-:W2:Y:S01]  /*0c30*/  @P1 LDG.E.U8 R7, desc[UR6][R8.64+0x3] ;  /* 0x0000030608071981 */ /* 0x000ea2000c1e1100 */
[----:B----4-:R-:W-:Y:S01]  /*0c40*/  @P3 IMAD R15, R17, 0x100, R14 ;  /* 0x00000100110f3824 */ /* 0x010fe200078e020e */
[C---:B------:R-:W-:Y:S02]  /*0c50*/  ISETP.GT.AND P3, PT, R20.reuse, 0xb, PT ;  /* 0x0000000b1400780c */ /* 0x040fe40003f64270 */
[----:B------:R-:W3:Y:S01]  /*0c60*/  @P5 LDG.E.U8 R14, desc[UR6][R8.64+0xa] ;  /* 0x00000a06080e5981 */ /* 0x000ee2000c1e1100 */
[----:B------:R-:W-:Y:S01]  /*0c70*/  @P2 IMAD R18, R19, 0x100, R16 ;  /* 0x0000010013122824 */ /* 0x000fe200078e0210 */
[----:B------:R-:W-:Y:S02]  /*0c80*/  ISETP.GT.AND P2, PT, R20, 0x7, PT ;  /* 0x000000071400780c */ /* 0x000fe40003f44270 */
[----:B------:R-:W4:Y:S04]  /*0c90*/  @P6 LDG.E.U8 R19, desc[UR6][R8.64+0xe] ;  /* 0x00000e0608136981 */ /* 0x000f28000c1e1100 */
[----:B------:R-:W2:Y:S04]  /*0ca0*/  @P4 LDG.E.U8 R21, desc[UR6][R8.64+0xf] ;  /* 0x00000f0608154981 */ /* 0x000ea8000c1e1100 */
[----:B------:R-:W2:Y:S04]  /*0cb0*/  @P3 LDG.E.U8 R17, desc[UR6][R8.64+0xb] ;  /* 0x00000b0608113981 */ /* 0x000ea8000c1e1100 */
[----:B------:R-:W2:Y:S01]  /*0cc0*/  @P2 LDG.E.U8 R10, desc[UR6][R8.64+0x7] ;  /* 0x00000706080a2981 */ /* 0x000ea2000c1e1100 */
[----:B------:R-:W-:-:S02]  /*0cd0*/  LOP3.LUT R15, R15, 0xff00ffff, RZ, 0xc0, !PT ;  /* 0xff00ffff0f0f7812 */ /* 0x000fc400078ec0ff */
[----:B------:R-:W-:Y:S02]  /*0ce0*/  LOP3.LUT R18, R18, 0xff00ffff, RZ, 0xc0, !PT ;  /* 0xff00ffff12127812 */ /* 0x000fe400078ec0ff */
[----:B------:R-:W-:Y:S02]  /*0cf0*/  @!P5 LOP3.LUT R12, R15, 0x770000, RZ, 0xfc, !PT ;  /* 0x007700000f0cd812 */ /* 0x000fe400078efcff */
[----:B------:R-:W-:Y:S02]  /*0d00*/  @!P6 LOP3.LUT R13, R18, 0x770000, RZ, 0xfc, !PT ;  /* 0x00770000120de812 */ /* 0x000fe400078efcff */
[----:B------:R-:W-:Y:S02]  /*0d10*/  LOP3.LUT R0, R0, 0xffffff, RZ, 0xc0, !PT ;  /* 0x00ffffff00007812 */ /* 0x000fe400078ec0ff */
[----:B------:R-:W-:Y:S01]  /*0d20*/  LOP3.LUT R11, R11, 0xffffff, RZ, 0xc0, !PT ;  /* 0x00ffffff0b0b7812 */ /* 0x000fe200078ec0ff */
[----:B---3--:R-:W-:Y:S02]  /*0d30*/  @P5 IMAD R12, R14, 0x10000, R15 ;  /* 0x000100000e0c5824 */ /* 0x008fe400078e020f */
[----:B----4-:R-:W-:-:S03]  /*0d40*/  @P6 IMAD R13, R19, 0x10000, R18 ;  /* 0x00010000130d6824 */ /* 0x010fc600078e0212 */
[----:B------:R-:W-:Y:S02]  /*0d50*/  LOP3.LUT R16, R12, 0xffffff, RZ, 0xc0, !PT ;  /* 0x00ffffff0c107812 */ /* 0x000fe400078ec0ff */
[----:B------:R-:W-:Y:S02]  /*0d60*/  LOP3.LUT R18, R13, 0xffffff, RZ, 0xc0, !PT ;  /* 0x00ffffff0d127812 */ /* 0x000fe400078ec0ff */
[----:B------:R-:W-:Y:S01]  /*0d70*/  @!P1 LOP3.LUT R12, R0, 0x77000000, RZ, 0xfc, !PT ;  /* 0x77000000000c9812 */ /* 0x000fe200078efcff */
[----:B--2---:R-:W-:Y:S01]  /*0d80*/  @P1 IMAD R12, R7, 0x1000000, R0 ;  /* 0x01000000070c1824 */ /* 0x004fe200078e0200 */
[----:B------:R-:W-:Y:S02]  /*0d90*/  @!P2 LOP3.LUT R13, R11, 0x77000000, RZ, 0xfc, !PT ;  /* 0x770000000b0da812 */ /* 0x000fe400078efcff */
[----:B------:R-:W-:Y:S01]  /*0da0*/  @!P3 LOP3.LUT R14, R16, 0x77000000, RZ, 0xfc, !PT ;  /* 0x77000000100eb812 */ /* 0x000fe200078efcff */
[----:B------:R-:W-:Y:S01]  /*0db0*/  @P2 IMAD R13, R10, 0x1000000, R11 ;  /* 0x010000000a0d2824 */ /* 0x000fe200078e020b */
[----:B------:R-:W-:Y:S01]  /*0dc0*/  @!P4 LOP3.LUT R15, R18, 0x77000000, RZ, 0xfc, !PT ;  /* 0x77000000120fc812 */ /* 0x000fe200078efcff */
[----:B------:R-:W-:-:S02]  /*0dd0*/  @P3 IMAD R14, R17, 0x1000000, R16 ;  /* 0x01000000110e3824 */ /* 0x000fc400078e0210 */
[----:B------:R-:W-:-:S07]  /*0de0*/  @P4 IMAD R15, R21, 0x1000000, R18 ;  /* 0x01000000150f4824 */ /* 0x000fce00078e0212 */
.L_x_13:
[----:B------:R-:W-:Y:S05]  /*0df0*/  BSYNC.RECONVERGENT B1 ;  /* 0x0000000000017941 */ /* 0x000fea0003800200 */
.L_x_12:
[----:B------:R-:W1:Y:S01]  /*0e00*/  LDC R0, c[0x0][0x388] ;  /* 0x0000e200ff007b82 */ /* 0x000e620000000800 */
[----:B------:R-:W-:Y:S01]  /*0e10*/  VIADD R7, R5, 0x8 ;  /* 0x0000000805077836 */ /* 0x000fe20000000000 */
[----:B0-----:R-:W-:-:S06]  /*0e20*/  SHF.R.U32.HI R9, RZ, 0x2, R5 ;  /* 0x00000002ff097819 */ /* 0x001fcc0000011605 */
[----:B------:R-:W0:Y:S01]  /*0e30*/  LDC.64 R10, c[0x0][0x390] ;  /* 0x0000e400ff0a7b82 */ /* 0x000e220000000a00 */
[----:B-1----:R-:W-:Y:S01]  /*0e40*/  ISETP.GE.AND P1, PT, R7, R0, PT ;  /* 0x000000000700720c */ /* 0x002fe20003f26270 */
[----:B0-----:R-:W-:-:S12]  /*0e50*/  IMAD.WIDE.U32 R8, R9, 0x10, R10 ;  /* 0x0000001009087825 */ /* 0x001fd800078e000a */
[----:B------:R0:W5:Y:S04]  /*0e60*/  @!P1 LDG.E.128.CONSTANT R16, desc[UR6][R8.64] ;  /* 0x0000000608109981 */ /* 0x000168000c1e9d00 */
[----:B------:R0:W5:Y:S01]  /*0e70*/  @!P1 LDG.E.128.CONSTANT R20, desc[UR6][R8.64+0x10] ;  /* 0x0000100608149981 */ /* 0x000162000c1e9d00 */
[----:B------:R-:W-:Y:S01]  /*0e80*/  MOV R7, 0x400 ;  /* 0x0000040000077802 */ /* 0x000fe20000000f00 */
[----:B-----5:R-:W-:Y:S01]  /*0e90*/  IMAD.SHL.U32 R25, R12, 0x4, RZ ;  /* 0x000000040c197824 */ /* 0x020fe200078e00ff */
[----:B------:R-:W-:Y:S01]  /*0ea0*/  SHF.R.U32.HI R24, RZ, 0x2, R12 ;  /* 0x00000002ff187819 */ /* 0x000fe2000001160c */
[----:B------:R-:W1:Y:S01]  /*0eb0*/  S2R R26, SR_CgaCtaId ;  /* 0x00000000001a7919 */ /* 0x000e620000008800 */
[----:B------:R-:W-:Y:S02]  /*0ec0*/  BSSY.RECONVERGENT B1, `(.L_x_15) ;  /* 0x0000028000017945 */ /* 0x000fe40003800200 */
[----:B------:R-:W-:-:S02]  /*0ed0*/  LOP3.LUT R24, R24, 0x3c, RZ, 0xc0, !PT ;  /* 0x0000003c18187812 */ /* 0x000fc400078ec0ff */
[----:B-1----:R-:W-:Y:S02]  /*0ee0*/  LEA R7, R26, R7, 0x18 ;  /* 0x000000071a077211 */ /* 0x002fe400078ec0ff */
[----:B------:R-:W-:Y:S02]  /*0ef0*/  LOP3.LUT R26, R25, 0x3c, RZ, 0xc0, !PT ;  /* 0x0000003c191a7812 */ /* 0x000fe400078ec0ff */
[----:B------:R-:W-:-:S03]  /*0f00*/  IADD3 R24, PT, PT, R7, R24, RZ ;  /* 0x0000001807187210 */ /* 0x000fc60007ffe0ff */
[----:B------:R-:W-:Y:S02]  /*0f10*/  IMAD.IADD R26, R7, 0x1, R26 ;  /* 0x00000001071a7824 */ /* 0x000fe400078e021a */
[----:B------:R-:W1:Y:S04]  /*0f20*/  LDS R25, [R24] ;  /* 0x0000000018197984 */ /* 0x000e680000000800 */
[----:B------:R-:W2:Y:S01]  /*0f30*/  LDS R27, [R26] ;  /* 0x000000001a1b7984 */ /* 0x000ea20000000800 */
[C---:B-1----:R-:W-:Y:S01]  /*0f40*/  FMUL R30, R28.reuse, R25 ;  /* 0x000000191c1e7220 */ /* 0x042fe20000400000 */
[----:B--2---:R-:W-:Y:S01]  /*0f50*/  FMUL R27, R28, R27 ;  /* 0x0000001b1c1b7220 */ /* 0x004fe20000400000 */
[----:B0-----:R-:W-:Y:S06]  /*0f60*/  @!P1 BRA `(.L_x_16) ;  /* 0x0000000000749947 */ /* 0x001fec0003800000 */
[CC--:B------:R-:W-:Y:S01]  /*0f70*/  ISETP.GE.AND P3, PT, R5.reuse, R0.reuse, PT ;  /* 0x000000000500720c */ /* 0x0c0fe20003f66270 */
[C---:B------:R-:W-:Y:S02]  /*0f80*/  VIADD R17, R5.reuse, 0x1 ;  /* 0x0000000105117836 */ /* 0x040fe40000000000 */
[C---:B------:R-:W-:Y:S02]  /*0f90*/  VIADD R19, R5.reuse, 0x2 ;  /* 0x0000000205137836 */ /* 0x040fe40000000000 */
[----:B------:R-:W-:Y:S01]  /*0fa0*/  IMAD.WIDE.U32 R24, R5, 0x4, R10 ;  /* 0x0000000405187825 */ /* 0x000fe200078e000a */
[-C--:B------:R-:W-:Y:S02]  /*0fb0*/  ISETP.GE.AND P6, PT, R17, R0.reuse, PT ;  /* 0x000000001100720c */ /* 0x080fe40003fc6270 */
[----:B------:R-:W-:Y:S02]  /*0fc0*/  CS2R R16, SRZ ;  /* 0x0000000000107805 */ /* 0x000fe4000001ff00 */
[----:B------:R-:W-:Y:S01]  /*0fd0*/  ISETP.GE.AND P5, PT, R19, R0, PT ;  /* 0x000000001300720c */ /* 0x000fe20003fa6270 */
[----:B------:R-:W-:-:S02]  /*0fe0*/  VIADD R21, R5, 0x3 ;  /* 0x0000000305157836 */ /* 0x000fc40000000000 */
[----:B------:R-:W-:Y:S02]  /*0ff0*/  VIADD R19, R5, 0x5 ;  /* 0x0000000505137836 */ /* 0x000fe40000000000 */
[----:B------:R-:W-:Y:S01]  /*1000*/  IMAD.MOV.U32 R18, RZ, RZ, RZ ;  /* 0x000000ffff127224 */ /* 0x000fe200078e00ff */
[----:B------:R0:W5:Y:S01]  /*1010*/  @!P3 LDG.E.CONSTANT R16, desc[UR6][R24.64] ;  /* 0x000000061810b981 */ /* 0x000162000c1e9900 */
[-C--:B------:R-:W-:Y:S01]  /*1020*/  ISETP.GE.AND P2, PT, R21, R0.reuse, PT ;  /* 0x000000001500720c */ /* 0x080fe20003f46270 */
[----:B------:R-:W-:Y:S01]  /*1030*/  VIADD R23, R5, 0x4 ;  /* 0x0000000405177836 */ /* 0x000fe20000000000 */
[-C--:B------:R-:W-:Y:S01]  /*1040*/  ISETP.GE.AND P3, PT, R19, R0.reuse, PT ;  /* 0x000000001300720c */ /* 0x080fe20003f66270 */
[C---:B------:R-:W-:Y:S01]  /*1050*/  VIADD R21, R5.reuse, 0x6 ;  /* 0x0000000605157836 */ /* 0x040fe20000000000 */
[----:B------:R0:W5:Y:S01]  /*1060*/  @!P6 LDG.E.CONSTANT R17, desc[UR6][R24.64+0x4] ;  /* 0x000004061811e981 */ /* 0x000162000c1e9900 */
[----:B------:R-:W-:Y:S01]  /*1070*/  VIADD R19, R5, 0x7 ;  /* 0x0000000705137836 */ /* 0x000fe20000000000 */
[----:B------:R-:W-:-:S02]  /*1080*/  ISETP.GE.AND P4, PT, R23, R0, PT ;  /* 0x000000001700720c */ /* 0x000fc40003f86270 */
[----:B------:R0:W5:Y:S01]  /*1090*/  @!P5 LDG.E.CONSTANT R18, desc[UR6][R24.64+0x8] ;  /* 0x000008061812d981 */ /* 0x000162000c1e9900 */
[-C--:B------:R-:W-:Y:S02]  /*10a0*/  ISETP.GE.AND P6, PT, R21, R0.reuse, PT ;  /* 0x000000001500720c */ /* 0x080fe40003fc6270 */
[----:B------:R-:W-:Y:S01]  /*10b0*/  ISETP.GE.AND P5, PT, R19, R0, PT ;  /* 0x000000001300720c */ /* 0x000fe20003fa6270 */
[----:B------:R-:W-:Y:S01]  /*10c0*/  IMAD.MOV.U32 R19, RZ, RZ, RZ ;  /* 0x000000ffff137224 */ /* 0x000fe200078e00ff */
[----:B------:R-:W-:Y:S02]  /*10d0*/  CS2R R20, SRZ ;  /* 0x0000000000147805 */ /* 0x000fe4000001ff00 */
[----:B------:R-:W-:-:S03]  /*10e0*/  CS2R R22, SRZ ;  /* 0x0000000000167805 */ /* 0x000fc6000001ff00 */
[----:B------:R0:W5:Y:S04]  /*10f0*/  @!P2 LDG.E.CONSTANT R19, desc[UR6][R24.64+0xc] ;  /* 0x00000c061813a981 */ /* 0x000168000c1e9900 */
[----:B------:R0:W5:Y:S04]  /*1100*/  @!P4 LDG.E.CONSTANT R20, desc[UR6][R24.64+0x10] ;  /* 0x000010061814c981 */ /* 0x000168000c1e9900 */
[----:B------:R0:W5:Y:S04]  /*1110*/  @!P3 LDG.E.CONSTANT R21, desc[UR6][R24.64+0x14] ;  /* 0x000014061815b981 */ /* 0x000168000c1e9900 */
[----:B------:R0:W5:Y:S04]  /*1120*/  @!P6 LDG.E.CONSTANT R22, desc[UR6][R24.64+0x18] ;  /* 0x000018061816e981 */ /* 0x000168000c1e9900 */
[----:B------:R0:W5:Y:S02]  /*1130*/  @!P5 LDG.E.CONSTANT R23, desc[UR6][R24.64+0x1c] ;  /* 0x00001c061817d981 */ /* 0x000164000c1e9900 */
.L_x_16:
[----:B------:R-:W-:Y:S05]  /*1140*/  BSYNC.RECONVERGENT B1 ;  /* 0x0000000000017941 */ /* 0x000fea0003800200 */
.L_x_15:
[----:B-----5:R-:W-:Y:S01]  /*1150*/  FFMA R30, R30, R16, R29 ;  /* 0x000000101e1e7223 */ /* 0x020fe2000000001d */
[--C-:B------:R-:W-:Y:S01]  /*1160*/  SHF.R.U32.HI R16, RZ, 0xa, R12.reuse ;  /* 0x0000000aff107819 */ /* 0x100fe2000001160c */
[----:B------:R-:W-:Y:S01]  /*1170*/  BSSY.RECONVERGENT B1, `(.L_x_17) ;  /* 0x000006d000017945 */ /* 0x000fe20003800200 */
[----:B0-----:R-:W-:Y:S01]  /*1180*/  SHF.R.U32.HI R25, RZ, 0x6, R12 ;  /* 0x00000006ff197819 */ /* 0x001fe2000001160c */
[----:B------:R-:W-:Y:S01]  /*1190*/  FFMA R27, R27, R17, R30 ;  /* 0x000000111b1b7223 */ /* 0x000fe2000000001e */
[----:B------:R-:W-:Y:S02]  /*11a0*/  LOP3.LUT R24, R16, 0x3c, RZ, 0xc0, !PT ;  /* 0x0000003c10187812 */ /* 0x000fe400078ec0ff */
[----:B------:R-:W-:Y:S02]  /*11b0*/  LOP3.LUT R30, R25, 0x3c, RZ, 0xc0, !PT ;  /* 0x0000003c191e7812 */ /* 0x000fe400078ec0ff */
[----:B------:R-:W-:Y:S01]  /*11c0*/  SHF.R.U32.HI R33, RZ, 0x12, R12 ;  /* 0x00000012ff217819 */ /* 0x000fe2000001160c */
[C---:B------:R-:W-:Y:S01]  /*11d0*/  IMAD.IADD R17, R7.reuse, 0x1, R24 ;  /* 0x0000000107117824 */ /* 0x040fe200078e0218 */
[----:B------:R-:W-:Y:S01]  /*11e0*/  SHF.R.U32.HI R37, RZ, 0xe, R12 ;  /* 0x0000000eff257819 */ /* 0x000fe2000001160c */
[----:B------:R-:W-:Y:S01]  /*11f0*/  IMAD.IADD R25, R7, 0x1, R30 ;  /* 0x0000000107197824 */ /* 0x000fe200078e021e */
[----:B------:R-:W-:-:S02]  /*1200*/  LOP3.LUT R36, R33, 0x3c, RZ, 0xc0, !PT ;  /* 0x0000003c21247812 */ /* 0x000fc400078ec0ff */
[--C-:B------:R-:W-:Y:S01]  /*1210*/  SHF.R.U32.HI R34, RZ, 0x1a, R12.reuse ;  /* 0x0000001aff227819 */ /* 0x100fe2000001160c */
[----:B------:R-:W0:Y:S01]  /*1220*/  LDS R17, [R17] ;  /* 0x0000000011117984 */ /* 0x000e220000000800 */
[----:B------:R-:W-:Y:S01]  /*1230*/  SHF.R.U32.HI R35, RZ, 0x16, R12 ;  /* 0x00000016ff237819 */ /* 0x000fe2000001160c */
[----:B------:R-:W-:Y:S01]  /*1240*/  IMAD.IADD R45, R7, 0x1, R36 ;  /* 0x00000001072d7824 */ /* 0x000fe200078e0224 */
[----:B------:R-:W-:Y:S01]  /*1250*/  LOP3.LUT R38, R37, 0x3c, RZ, 0xc0, !PT ;  /* 0x0000003c25267812 */ /* 0x000fe200078ec0ff */
[----:B------:R-:W1:Y:S01]  /*1260*/  LDS R25, [R25] ;  /* 0x0000000019197984 */ /* 0x000e620000000800 */
[----:B------:R-:W-:Y:S02]  /*1270*/  LOP3.LUT R40, R34, 0x3c, RZ, 0xc0, !PT ;  /* 0x0000003c22287812 */ /* 0x000fe400078ec0ff */
[----:B------:R-:W-:Y:S01]  /*1280*/  SHF.L.U32 R31, R13, 0x2, RZ ;  /* 0x000000020d1f7819 */ /* 0x000fe200000006ff */
[----:B------:R-:W2:Y:S01]  /*1290*/  LDS R45, [R45] ;  /* 0x000000002d2d7984 */ /* 0x000ea20000000800 */
[----:B------:R-:W-:-:S02]  /*12a0*/  SHF.R.U32.HI R16, RZ, 0xa, R13 ;  /* 0x0000000aff107819 */ /* 0x000fc4000001160d */
[----:B------:R-:W-:Y:S01]  /*12b0*/  LOP3.LUT R34, R35, 0x3c, RZ, 0xc0, !PT ;  /* 0x0000003c23227812 */ /* 0x000fe200078ec0ff */
[----:B------:R-:W-:Y:S01]  /*12c0*/  IMAD.IADD R35, R7, 0x1, R38 ;  /* 0x0000000107237824 */ /* 0x000fe200078e0226 */
[--C-:B------:R-:W-:Y:S02]  /*12d0*/  SHF.R.U32.HI R26, RZ, 0x12, R13.reuse ;  /* 0x00000012ff1a7819 */ /* 0x100fe4000001160d */
[----:B------:R-:W-:Y:S01]  /*12e0*/  LOP3.LUT R38, R31, 0x3c, RZ, 0xc0, !PT ;  /* 0x0000003c1f267812 */ /* 0x000fe200078ec0ff */
[C---:B------:R-:W-:Y:S01]  /*12f0*/  IMAD.IADD R31, R7.reuse, 0x1, R40 ;  /* 0x00000001071f7824 */ /* 0x040fe200078e0228 */
[----:B------:R-:W-:Y:S01]  /*1300*/  LOP3.LUT R36, R16, 0x3c, RZ, 0xc0, !PT ;  /* 0x0000003c10247812 */ /* 0x000fe200078ec0ff */
[C---:B------:R-:W-:Y:S01]  /*1310*/  IMAD.IADD R34, R7.reuse, 0x1, R34 ;  /* 0x0000000107227824 */ /* 0x040fe200078e0222 */
[--C-:B------:R-:W-:Y:S01]  /*1320*/  SHF.R.U32.HI R29, RZ, 0x6, R13.reuse ;  /* 0x00000006ff1d7819 */ /* 0x100fe2000001160d */
[----:B------:R3:W4:Y:S01]  /*1330*/  LDS R16, [R35] ;  /* 0x0000000023107984 */ /* 0x0007220000000800 */
[--C-:B------:R-:W-:Y:S01]  /*1340*/  SHF.R.U32.HI R30, RZ, 0xe, R13.reuse ;  /* 0x0000000eff1e7819 */ /* 0x100fe2000001160d */
[C---:B------:R-:W-:Y:S01]  /*1350*/  IMAD.IADD R38, R7.reuse, 0x1, R38 ;  /* 0x0000000107267824 */ /* 0x040fe200078e0226 */
[--C-:B------:R-:W-:Y:S01]  /*1360*/  SHF.R.U32.HI R33, RZ, 0x16, R13.reuse ;  /* 0x00000016ff217819 */ /* 0x100fe2000001160d */
[----:B------:R-:W-:Y:S01]  /*1370*/  IMAD.IADD R36, R7, 0x1, R36 ;  /* 0x0000000107247824 */ /* 0x000fe200078e0224 */
[----:B------:R-:W-:-:S02]  /*1380*/  SHF.R.U32.HI R32, RZ, 0x2, R13 ;  /* 0x00000002ff207819 */ /* 0x000fc4000001160d */
[----:B------:R-:W-:Y:S01]  /*1390*/  SHF.R.U32.HI R24, RZ, 0x1a, R13 ;  /* 0x0000001aff187819 */ /* 0x000fe2000001160d */
[----:B------:R-:W-:Y:S01]  /*13a0*/  LDS R41, [R38] ;  /* 0x0000000026297984 */ /* 0x000fe20000000800 */
[----:B------:R-:W-:Y:S02]  /*13b0*/  LOP3.LUT R42, R26, 0x3c, RZ, 0xc0, !PT ;  /* 0x0000003c1a2a7812 */ /* 0x000fe400078ec0ff */
[----:B------:R-:W-:Y:S01]  /*13c0*/  LOP3.LUT R40, R29, 0x3c, RZ, 0xc0, !PT ;  /* 0x0000003c1d287812 */ /* 0x000fe200078ec0ff */
[----:B------:R-:W4:Y:S01]  /*13d0*/  LDS R26, [R31] ;  /* 0x000000001f1a7984 */ /* 0x000f220000000800 */
[----:B------:R-:W-:Y:S02]  /*13e0*/  LOP3.LUT R30, R30, 0x3c, RZ, 0xc0, !PT ;  /* 0x0000003c1e1e7812 */ /* 0x000fe400078ec0ff */
[----:B------:R-:W-:Y:S01]  /*13f0*/  LOP3.LUT R29, R33, 0x3c, RZ, 0xc0, !PT ;  /* 0x0000003c211d7812 */ /* 0x000fe200078ec0ff */
[C---:B------:R-:W-:Y:S01]  /*1400*/  IMAD.IADD R37, R7.reuse, 0x1, R40 ;  /* 0x0000000107257824 */ /* 0x040fe200078e0228 */
[----:B------:R-:W-:Y:S01]  /*1410*/  LOP3.LUT R32, R32, 0x3c, RZ, 0xc0, !PT ;  /* 0x0000003c20207812 */ /* 0x000fe200078ec0ff */
[C---:B------:R-:W-:Y:S01]  /*1420*/  IMAD.IADD R33, R7.reuse, 0x1, R30 ;  /* 0x0000000107217824 */ /* 0x040fe200078e021e */
[----:B------:R-:W-:Y:S01]  /*1430*/  LOP3.LUT R44, R24, 0x3c, RZ, 0xc0, !PT ;  /* 0x0000003c182c7812 */ /* 0x000fe200078ec0ff */
[C---:B------:R-:W-:Y:S01]  /*1440*/  IMAD.IADD R29, R7.reuse, 0x1, R29 ;  /* 0x00000001071d7824 */ /* 0x040fe200078e021d */
[----:B------:R2:W4:Y:S01]  /*1450*/  LDS R24, [R34] ;  /* 0x0000000022187984 */ /* 0x0005220000000800 */
[C---:B---3--:R-:W-:Y:S01]  /*1460*/  IADD3 R35, PT, PT, R7.reuse, R42, RZ ;  /* 0x0000002a07237210 */ /* 0x048fe20007ffe0ff */
[----:B------:R-:W-:-:S02]  /*1470*/  IMAD.IADD R32, R7, 0x1, R32 ;  /* 0x0000000107207824 */ /* 0x000fc400078e0220 */
[C---:B0-----:R-:W-:Y:S01]  /*1480*/  FMUL R30, R28.reuse, R17 ;  /* 0x000000111c1e7220 */ /* 0x041fe20000400000 */
[----:B------:R-:W-:Y:S01]  /*1490*/  IMAD.IADD R44, R7, 0x1, R44 ;  /* 0x00000001072c7824 */ /* 0x000fe200078e022c */
[----:B------:R0:W3:Y:S01]  /*14a0*/  LDS R39, [R36] ;  /* 0x0000000024277984 */ /* 0x0000e20000000800 */
[----:B-1----:R-:W-:Y:S01]  /*14b0*/  FMUL R25, R28, R25 ;  /* 0x000000191c197220 */ /* 0x002fe20000400000 */
[----:B------:R-:W-:Y:S01]  /*14c0*/  FFMA R18, R30, R18, R27 ;  /* 0x000000121e127223 */ /* 0x000fe2000000001b */
[----:B--2---:R-:W-:Y:S01]  /*14d0*/  VIADD R34, R5, 0x10 ;  /* 0x0000001005227836 */ /* 0x004fe20000000000 */
[----:B------:R0:W1:Y:S01]  /*14e0*/  LDS R43, [R32] ;  /* 0x00000000202b7984 */ /* 0x0000620000000800 */
[----:B------:R-:W-:Y:S02]  /*14f0*/  IMAD.MOV.U32 R27, RZ, RZ, R13 ;  /* 0x000000ffff1b7224 */ /* 0x000fe400078e000d */
[----:B------:R-:W-:Y:S01]  /*1500*/  FFMA R19, R25, R19, R18 ;  /* 0x0000001319137223 */ /* 0x000fe20000000012 */
[----:B------:R-:W-:Y:S01]  /*1510*/  FMUL R18, R28, R45 ;  /* 0x0000002d1c127220 */ /* 0x000fe20000400000 */
[----:B------:R-:W2:Y:S01]  /*1520*/  LDS R37, [R37] ;  /* 0x0000000025257984 */ /* 0x000ea20000000800 */
[----:B------:R-:W-:Y:S01]  /*1530*/  ISETP.GE.AND P2, PT, R34, R0, PT ;  /* 0x000000002200720c */ /* 0x000fe20003f46270 */
[----:B------:R-:W-:-:S02]  /*1540*/  IMAD.MOV.U32 R25, RZ, RZ, R14 ;  /* 0x000000ffff197224 */ /* 0x000fc400078e000e */
[----:B------:R-:W-:Y:S01]  /*1550*/  FFMA R18, R18, R20, R19 ;  /* 0x0000001412127223 */ /* 0x000fe20000000013 */
[----:B------:R-:W0:Y:S01]  /*1560*/  LDS R35, [R35] ;  /* 0x0000000023237984 */ /* 0x000e220000000800 */
[----:B----4-:R-:W-:-:S03]  /*1570*/  FMUL R17, R28, R16 ;  /* 0x000000101c117220 */ /* 0x010fc60000400000 */
[----:B------:R-:W4:Y:S01]  /*1580*/  LDS R33, [R33] ;  /* 0x0000000021217984 */ /* 0x000f220000000800 */
[----:B------:R-:W-:-:S03]  /*1590*/  FFMA R17, R17, R21, R18 ;  /* 0x0000001511117223 */ /* 0x000fc60000000012 */
[----:B------:R0:W0:Y:S04]  /*15a0*/  LDS R31, [R44] ;  /* 0x000000002c1f7984 */ /* 0x0000280000000800 */
[----:B------:R-:W0:Y:S01]  /*15b0*/  LDS R29, [R29] ;  /* 0x000000001d1d7984 */ /* 0x000e220000000800 */
[----:B------:R-:W-:-:S04]  /*15c0*/  FMUL R26, R28, R26 ;  /* 0x0000001a1c1a7220 */ /* 0x000fc80000400000 */
[----:B------:R-:W-:Y:S01]  /*15d0*/  FFMA R22, R26, R22, R17 ;  /* 0x000000161a167223 */ /* 0x000fe20000000011 */
[----:B------:R-:W-:Y:S02]  /*15e0*/  IMAD.MOV.U32 R26, RZ, RZ, R12 ;  /* 0x000000ffff1a7224 */ /* 0x000fe400078e000c */
[----:B------:R-:W-:Y:S01]  /*15f0*/  FMUL R45, R28, R24 ;  /* 0x000000181c2d7220 */ /* 0x000fe20000400000 */
[----:B------:R-:W-:-:S03]  /*1600*/  IMAD.MOV.U32 R24, RZ, RZ, R15 ;  /* 0x000000ffff187224 */ /* 0x000fc600078e000f */
[----:B------:R-:W-:Y:S01]  /*1610*/  FFMA R45, R45, R23, R22 ;  /* 0x000000172d2d7223 */ /* 0x000fe20000000016 */
[----:B------:R-:W-:Y:S06]  /*1620*/  @!P2 BRA `(.L_x_18) ;  /* 0x00000000007ca947 */ /* 0x000fec0003800000 */
[C---:B------:R-:W-:Y:S01]  /*1630*/  VIADD R17, R5.reuse, 0xa ;  /* 0x0000000a05117836 */ /* 0x040fe20000000000 */
[C---:B------:R-:W-:Y:S01]  /*1640*/  IADD3 R19, PT, PT, R5.reuse, 0xb, RZ ;  /* 0x0000000b05137810 */ /* 0x040fe20007ffe0ff */
[C---:B------:R-:W-:Y:S02]  /*1650*/  VIADD R13, R5.reuse, 0x9 ;  /* 0x00000009050d7836 */ /* 0x040fe40000000000 */
[----:B------:R-:W-:Y:S01]  /*1660*/  VIADD R21, R5, 0xd ;  /* 0x0000000d05157836 */ /* 0x000fe20000000000 */
[-C--:B------:R-:W-:Y:S01]  /*1670*/  ISETP.GE.AND P5, PT, R17, R0.reuse, PT ;  /* 0x000000001100720c */ /* 0x080fe20003fa6270 */
[----:B------:R-:W-:Y:S01]  /*1680*/  VIADD R17, R5, 0xc ;  /* 0x0000000c05117836 */ /* 0x000fe20000000000 */
[-C--:B------:R-:W-:Y:S01]  /*1690*/  ISETP.GE.AND P6, PT, R13, R0.reuse, PT ;  /* 0x000000000d00720c */ /* 0x080fe20003fc6270 */
[----:B------:R-:W-:Y:S01]  /*16a0*/  IMAD.MOV.U32 R16, RZ, RZ, RZ ;  /* 0x000000ffff107224 */ /* 0x000fe200078e00ff */
[-C--:B------:R-:W-:Y:S01]  /*16b0*/  ISETP.GE.AND P4, PT, R19, R0.reuse, PT ;  /* 0x000000001300720c */ /* 0x080fe20003f86270 */
[----:B------:R-:W-:Y:S01]  /*16c0*/  IMAD.WIDE.U32 R12, R5, 0x4, R10 ;  /* 0x00000004050c7825 */ /* 0x000fe200078e000a */
[----:B------:R-:W-:-:S02]  /*16d0*/  ISETP.GE.AND P3, PT, R17, R0, PT ;  /* 0x000000001100720c */ /* 0x000fc40003f66270 */
[-C--:B------:R-:W-:Y:S01]  /*16e0*/  ISETP.GE.AND P2, PT, R21, R0.reuse, PT ;  /* 0x000000001500720c */ /* 0x080fe20003f46270 */
[----:B------:R-:W-:Y:S01]  /*16f0*/  VIADD R19, R5, 0xe ;  /* 0x0000000e05137836 */ /* 0x000fe20000000000 */
[----:B------:R0:W5:Y:S01]  /*1700*/  @!P1 LDG.E.CONSTANT R16, desc[UR6][R12.64+0x20] ;  /* 0x000020060c109981 */ /* 0x000162000c1e9900 */
[----:B------:R-:W-:Y:S01]  /*1710*/  IMAD.MOV.U32 R17, RZ, RZ, RZ ;  /* 0x000000ffff117224 */ /* 0x000fe200078e00ff */
[----:B------:R-:W-:Y:S01]  /*1720*/  CS2R R20, SRZ ;  /* 0x0000000000147805 */ /* 0x000fe2000001ff00 */
[----:B------:R-:W-:Y:S01]  /*1730*/  IMAD.MOV.U32 R22, RZ, RZ, RZ ;  /* 0x000000ffff167224 */ /* 0x000fe200078e00ff */
[----:B------:R-:W-:Y:S02]  /*1740*/  ISETP.GE.AND P1, PT, R19, R0, PT ;  /* 0x000000001300720c */ /* 0x000fe40003f26270 */
[----:B------:R-:W-:Y:S01]  /*1750*/  CS2R R18, SRZ ;  /* 0x0000000000127805 */ /* 0x000fe2000001ff00 */
[----:B------:R0:W5:Y:S05]  /*1760*/  @!P6 LDG.E.CONSTANT R17, desc[UR6][R12.64+0x24] ;  /* 0x000024060c11e981 */ /* 0x00016a000c1e9900 */
[----:B------:R0:W5:Y:S04]  /*1770*/  @!P5 LDG.E.CONSTANT R18, desc[UR6][R12.64+0x28] ;  /* 0x000028060c12d981 */ /* 0x000168000c1e9900 */
[----:B------:R0:W5:Y:S04]  /*1780*/  @!P4 LDG.E.CONSTANT R19, desc[UR6][R12.64+0x2c] ;  /* 0x00002c060c13c981 */ /* 0x000168000c1e9900 */
[----:B------:R0:W5:Y:S04]  /*1790*/  @!P3 LDG.E.CONSTANT R20, desc[UR6][R12.64+0x30] ;  /* 0x000030060c14b981 */ /* 0x000168000c1e9900 */
[----:B------:R0:W5:Y:S01]  /*17a0*/  @!P2 LDG.E.CONSTANT R21, desc[UR6][R12.64+0x34] ;  /* 0x000034060c15a981 */ /* 0x000162000c1e9900 */
[----:B------:R-:W-:-:S03]  /*17b0*/  VIADD R23, R5, 0xf ;  /* 0x0000000f05177836 */ /* 0x000fc60000000000 */
[----:B------:R0:W5:Y:S02]  /*17c0*/  @!P1 LDG.E.CONSTANT R22, desc[UR6][R12.64+0x38] ;  /* 0x000038060c169981 */ /* 0x000164000c1e9900 */
[----:B------:R-:W-:Y:S01]  /*17d0*/  ISETP.GE.AND P1, PT, R23, R0, PT ;  /* 0x000000001700720c */ /* 0x000fe20003f26270 */
[----:B------:R-:W-:-:S12]  /*17e0*/  IMAD.MOV.U32 R23, RZ, RZ, RZ ;  /* 0x000000ffff177224 */ /* 0x000fd800078e00ff */
[----:B0-----:R-:W-:Y:S05]  /*17f0*/  @P1 BRA `(.L_x_19) ;  /* 0x0000000000101947 */ /* 0x001fea0003800000 */
[----:B------:R0:W5:Y:S01]  /*1800*/  LDG.E.CONSTANT R23, desc[UR6][R12.64+0x3c] ;  /* 0x00003c060c177981 */ /* 0x000162000c1e9900 */
[----:B------:R-:W-:Y:S05]  /*1810*/  BRA `(.L_x_19) ;  /* 0x0000000000087947 */ /* 0x000fea0003800000 */
.L_x_18:
[----:B------:R0:W5:Y:S04]  /*1820*/  LDG.E.128.CONSTANT R16, desc[UR6][R8.64+0x20] ;  /* 0x0000200608107981 */ /* 0x000168000c1e9d00 */
[----:B------:R0:W5:Y:S02]  /*1830*/  LDG.E.128.CONSTANT R20, desc[UR6][R8.64+0x30] ;  /* 0x0000300608147981 */ /* 0x000164000c1e9d00 */
.L_x_19:
[----:B------:R-:W-:Y:S05]  /*1840*/  BSYNC.RECONVERGENT B1 ;  /* 0x0000000000017941 */ /* 0x000fea0003800200 */
.L_x_17:
[C---:B01----:R-:W-:Y:S01]  /*1850*/  FMUL R12, R28.reuse, R43 ;  /* 0x0000002b1c0c7220 */ /* 0x043fe20000400000 */
[----:B------:R-:W-:Y:S01]  /*1860*/  FMUL R41, R28, R41 ;  /* 0x000000291c297220 */ /* 0x000fe20000400000 */
[--C-:B------:R-:W-:Y:S01]  /*1870*/  SHF.R.U32.HI R32, RZ, 0x2, R14.reuse ;  /* 0x00000002ff207819 */ /* 0x100fe2000001160e */
[----:B------:R-:W-:Y:S02]  /*1880*/  IMAD.SHL.U32 R30, R14, 0x4, RZ ;  /* 0x000000040e1e7824 */ /* 0x000fe400078e00ff */
[----:B-----5:R-:W-:Y:S01]  /*1890*/  FFMA R12, R12, R16, R45 ;  /* 0x000000100c0c7223 */ /* 0x020fe2000000002d */
[--C-:B------:R-:W-:Y:S01]  /*18a0*/  SHF.R.U32.HI R40, RZ, 0x12, R14.reuse ;  /* 0x00000012ff287819 */ /* 0x100fe2000001160e */
[C---:B--2---:R-:W-:Y:S01]  /*18b0*/  FMUL R37, R28.reuse, R37 ;  /* 0x000000251c257220 */ /* 0x044fe20000400000 */
[----:B------:R-:W-:Y:S01]  /*18c0*/  SHF.R.U32.HI R13, RZ, 0x1a, R14 ;  /* 0x0000001aff0d7819 */ /* 0x000fe2000001160e */
[----:B------:R-:W-:Y:S01]  /*18d0*/  FFMA R17, R41, R17, R12 ;  /* 0x0000001129117223 */ /* 0x000fe2000000000c */
[--C-:B------:R-:W-:Y:S01]  /*18e0*/  SHF.R.U32.HI R12, RZ, 0xe, R14.reuse ;  /* 0x0000000eff0c7819 */ /* 0x100fe2000001160e */
[C---:B----4-:R-:W-:Y:S01]  /*18f0*/  FMUL R33, R28.reuse, R33 ;  /* 0x000000211c217220 */ /* 0x050fe20000400000 */
[--C-:B------:R-:W-:Y:S01]  /*1900*/  SHF.R.U32.HI R16, RZ, 0x16, R14.reuse ;  /* 0x00000016ff107819 */ /* 0x100fe2000001160e */
[----:B------:R-:W-:Y:S01]  /*1910*/  FMUL R29, R28, R29 ;  /* 0x0000001d1c1d7220 */ /* 0x000fe20000400000 */
[--C-:B------:R-:W-:Y:S01]  /*1920*/  SHF.R.U32.HI R36, RZ, 0xa, R14.reuse ;  /* 0x0000000aff247819 */ /* 0x100fe2000001160e */
[----:B------:R-:W-:Y:S01]  /*1930*/  BSSY.RECONVERGENT B1, `(.L_x_20) ;  /* 0x0000048000017945 */ /* 0x000fe20003800200 */
[----:B------:R-:W-:-:S02]  /*1940*/  SHF.R.U32.HI R38, RZ, 0x6, R14 ;  /* 0x00000006ff267819 */ /* 0x000fc4000001160e */
[----:B------:R-:W-:Y:S02]  /*1950*/  LOP3.LUT R32, R32, 0x3c, RZ, 0xc0, !PT ;  /* 0x0000003c20207812 */ /* 0x000fe400078ec0ff */
[----:B------:R-:W-:Y:S02]  /*1960*/  LOP3.LUT R40, R40, 0x3c, RZ, 0xc0, !PT ;  /* 0x0000003c28287812 */ /* 0x000fe400078ec0ff */
[----:B------:R-:W-:Y:S01]  /*1970*/  LOP3.LUT R12, R12, 0x3c, RZ, 0xc0, !PT ;  /* 0x0000003c0c0c7812 */ /* 0x000fe200078ec0ff */
[----:B------:R-:W-:Y:S01]  /*1980*/  IMAD.IADD R32, R7, 0x1, R32 ;  /* 0x0000000107207824 */ /* 0x000fe200078e0220 */
[----:B------:R-:W-:Y:S01]  /*1990*/  LOP3.LUT R14, R13, 0x3c, RZ, 0xc0, !PT ;  /* 0x0000003c0d0e7812 */ /* 0x000fe200078ec0ff */
[C---:B------:R-:W-:Y:S01]  /*19a0*/  IMAD.IADD R45, R7.reuse, 0x1, R40 ;  /* 0x00000001072d7824 */ /* 0x040fe200078e0228 */
[----:B------:R-:W-:Y:S01]  /*19b0*/  LOP3.LUT R16, R16, 0x3c, RZ, 0xc0, !PT ;  /* 0x0000003c10107812 */ /* 0x000fe200078ec0ff */
[C---:B------:R-:W-:Y:S01]  /*19c0*/  IMAD.IADD R43, R7.reuse, 0x1, R12 ;  /* 0x00000001072b7824 */ /* 0x040fe200078e020c */
[----:B------:R-:W-:Y:S01]  /*19d0*/  LOP3.LUT R30, R30, 0x3c, RZ, 0xc0, !PT ;  /* 0x0000003c1e1e7812 */ /* 0x000fe200078ec0ff */
[C---:B------:R-:W-:Y:S01]  /*19e0*/  IMAD.IADD R41, R7.reuse, 0x1, R14 ;  /* 0x0000000107297824 */ /* 0x040fe200078e020e */
[----:B------:R-:W-:Y:S01]  /*19f0*/  LOP3.LUT R36, R36, 0x3c, RZ, 0xc0, !PT ;  /* 0x0000003c24247812 */ /* 0x000fe200078ec0ff */
[C---:B------:R-:W-:Y:S01]  /*1a00*/  IMAD.IADD R13, R7.reuse, 0x1, R16 ;  /* 0x00000001070d7824 */ /* 0x040fe200078e0210 */
[----:B------:R-:W-:Y:S01]  /*1a10*/  LOP3.LUT R38, R38, 0x3c, RZ, 0xc0, !PT ;  /* 0x0000003c26267812 */ /* 0x000fe200078ec0ff */
[----:B---3--:R-:W-:Y:S01]  /*1a20*/  FMUL R16, R28, R39 ;  /* 0x000000271c107220 */ /* 0x008fe20000400000 */
[C---:B------:R-:W-:Y:S01]  /*1a30*/  IADD3 R30, PT, PT, R7.reuse, R30, RZ ;  /* 0x0000001e071e7210 */ /* 0x040fe20007ffe0ff */
[C---:B------:R-:W-:Y:S01]  /*1a40*/  IMAD.IADD R36, R7.reuse, 0x1, R36 ;  /* 0x0000000107247824 */ /* 0x040fe200078e0224 */
[----:B------:R-:W0:Y:S01]  /*1a50*/  LDS R32, [R32] ;  /* 0x0000000020207984 */ /* 0x000e220000000800 */
[----:B------:R-:W-:-:S02]  /*1a60*/  IMAD.IADD R38, R7, 0x1, R38 ;  /* 0x0000000107267824 */ /* 0x000fc400078e0226 */
[----:B------:R-:W-:Y:S01]  /*1a70*/  FFMA R16, R16, R18, R17 ;  /* 0x0000001210107223 */ /* 0x000fe20000000011 */
[----:B------:R-:W1:Y:S03]  /*1a80*/  LDS R30, [R30] ;  /* 0x000000001e1e7984 */ /* 0x000e660000000800 */
[----:B------:R-:W-:Y:S01]  /*1a90*/  FFMA R19, R37, R19, R16 ;  /* 0x0000001325137223 */ /* 0x000fe20000000010 */
[----:B------:R-:W-:Y:S01]  /*1aa0*/  FMUL R16, R28, R35 ;  /* 0x000000231c107220 */ /* 0x000fe20000400000 */
[----:B------:R2:W3:Y:S03]  /*1ab0*/  LDS R14, [R36] ;  /* 0x00000000240e7984 */ /* 0x0004e60000000800 */
[----:B------:R-:W-:Y:S01]  /*1ac0*/  FFMA R16, R16, R20, R19 ;  /* 0x0000001410107223 */ /* 0x000fe20000000013 */
[----:B------:R2:W4:Y:S03]  /*1ad0*/  LDS R12, [R38] ;  /* 0x00000000260c7984 */ /* 0x0005260000000800 */
[----:B------:R-:W-:Y:S01]  /*1ae0*/  FFMA R21, R33, R21, R16 ;  /* 0x0000001521157223 */ /* 0x000fe20000000010 */
[----:B------:R-:W0:Y:S01]  /*1af0*/  LDS R45, [R45] ;  /* 0x000000002d2d7984 */ /* 0x000e220000000800 */
[----:B------:R-:W-:-:S02]  /*1b00*/  VIADD R33, R5, 0x18 ;  /* 0x0000001805217836 */ /* 0x000fc40000000000 */
[----:B------:R-:W-:Y:S01]  /*1b10*/  FMUL R16, R28, R31 ;  /* 0x0000001f1c107220 */ /* 0x000fe20000400000 */
[----:B------:R-:W0:Y:S02]  /*1b20*/  LDS R43, [R43] ;  /* 0x000000002b2b7984 */ /* 0x000e240000000800 */
[----:B------:R-:W-:Y:S01]  /*1b30*/  ISETP.GE.AND P1, PT, R33, R0, PT ;  /* 0x000000002100720c */ /* 0x000fe20003f26270 */
[----:B------:R-:W-:Y:S01]  /*1b40*/  FFMA R16, R16, R22, R21 ;  /* 0x0000001610107223 */ /* 0x000fe20000000015 */
[----:B------:R-:W0:Y:S03]  /*1b50*/  LDS R41, [R41] ;  /* 0x0000000029297984 */ /* 0x000e260000000800 */
[----:B------:R-:W-:Y:S01]  /*1b60*/  FFMA R29, R29, R23, R16 ;  /* 0x000000171d1d7223 */ /* 0x000fe20000000010 */
[----:B------:R-:W0:Y:S07]  /*1b70*/  LDS R13, [R13] ;  /* 0x000000000d0d7984 */ /* 0x000e2e0000000800 */
[----:B--2---:R-:W-:Y:S05]  /*1b80*/  @!P1 BRA `(.L_x_21) ;  /* 0x0000000000809947 */ /* 0x004fea0003800000 */
[C---:B------:R-:W-:Y:S01]  /*1b90*/  VIADD R17, R5.reuse, 0x11 ;  /* 0x0000001105117836 */ /* 0x040fe20000000000 */
[-C--:B------:R-:W-:Y:S01]  /*1ba0*/  ISETP.GE.AND P6, PT, R34, R0.reuse, PT ;  /* 0x000000002200720c */ /* 0x080fe20003fc6270 */
[----:B------:R-:W-:Y:S02]  /*1bb0*/  VIADD R19, R5, 0x12 ;  /* 0x0000001205137836 */ /* 0x000fe40000000000 */
[----:B------:R-:W-:Y:S01]  /*1bc0*/  IMAD.MOV.U32 R16, RZ, RZ, RZ ;  /* 0x000000ffff107224 */ /* 0x000fe200078e00ff */
[-C--:B------:R-:W-:Y:S01]  /*1bd0*/  ISETP.GE.AND P5, PT, R17, R0.reuse, PT ;  /* 0x000000001100720c */ /* 0x080fe20003fa6270 */
[C---:B------:R-:W-:Y:S01]  /*1be0*/  IMAD.WIDE.U32 R34, R5.reuse, 0x4, R10 ;  /* 0x0000000405227825 */ /* 0x040fe200078e000a */
[----:B------:R-:W-:Y:S02]  /*1bf0*/  IADD3 R17, PT, PT, R5, 0x13, RZ ;  /* 0x0000001305117810 */ /* 0x000fe40007ffe0ff */
[-C--:B------:R-:W-:Y:S01]  /*1c00*/  ISETP.GE.AND P4, PT, R19, R0.reuse, PT ;  /* 0x000000001300720c */ /* 0x080fe20003f86270 */
[----:B------:R-:W-:Y:S01]  /*1c10*/  VIADD R19, R5, 0x14 ;  /* 0x0000001405137836 */ /* 0x000fe20000000000 */
[----:B------:R-:W-:Y:S01]  /*1c20*/  ISETP.GE.AND P3, PT, R17, R0, PT ;  /* 0x000000001100720c */ /* 0x000fe20003f66270 */
[----:B------:R-:W-:-:S02]  /*1c30*/  VIADD R17, R5, 0x16 ;  /* 0x0000001605117836 */ /* 0x000fc40000000000 */
[----:B------:R2:W5:Y:S01]  /*1c40*/  @!P6 LDG.E.CONSTANT R16, desc[UR6][R34.64+0x40] ;  /* 0x000040062210e981 */ /* 0x000562000c1e9900 */
[-C--:B------:R-:W-:Y:S01]  /*1c50*/  ISETP.GE.AND P2, PT, R19, R0.reuse, PT ;  /* 0x000000001300720c */ /* 0x080fe20003f46270 */
[----:B------:R-:W-:Y:S01]  /*1c60*/  VIADD R21, R5, 0x15 ;  /* 0x0000001505157836 */ /* 0x000fe20000000000 */
[-C--:B------:R-:W-:Y:S01]  /*1c70*/  ISETP.GE.AND P6, PT, R17, R0.reuse, PT ;  /* 0x000000001100720c */ /* 0x080fe20003fc6270 */
[----:B------:R-:W-:Y:S01]  /*1c80*/  IMAD.MOV.U32 R17, RZ, RZ, RZ ;  /* 0x000000ffff117224 */ /* 0x000fe200078e00ff */
[----:B------:R-:W-:Y:S01]  /*1c90*/  CS2R R18, SRZ ;  /* 0x0000000000127805 */ /* 0x000fe2000001ff00 */
[----:B------:R-:W-:Y:S01]  /*1ca0*/  IMAD.MOV.U32 R22, RZ, RZ, RZ ;  /* 0x000000ffff167224 */ /* 0x000fe200078e00ff */
[----:B------:R-:W-:Y:S02]  /*1cb0*/  ISETP.GE.AND P1, PT, R21, R0, PT ;  /* 0x000000001500720c */ /* 0x000fe40003f26270 */
[----:B------:R-:W-:Y:S01]  /*1cc0*/  CS2R R20, SRZ ;  /* 0x0000000000147805 */ /* 0x000fe2000001ff00 */
[----:B------:R2:W5:Y:S04]  /*1cd0*/  @!P5 LDG.E.CONSTANT R17, desc[UR6][R34.64+0x44] ;  /* 0x000044062211d981 */ /* 0x000568000c1e9900 */
        /* <DEDUP_REMOVED lines=8> */
[----:B--2---:R-:W-:Y:S05]  /*1d60*/  @P1 BRA `(.L_x_22) ;  /* 0x0000000000101947 */ /* 0x004fea0003800000 */
[----:B------:R2:W5:Y:S01]  /*1d70*/  LDG.E.CONSTANT R23, desc[UR6][R34.64+0x5c] ;  /* 0x00005c0622177981 */ /* 0x000562000c1e9900 */
[----:B------:R-:W-:Y:S05]  /*1d80*/  BRA `(.L_x_22) ;  /* 0x0000000000087947 */ /* 0x000fea0003800000 */
.L_x_21:
[----:B------:R2:W5:Y:S04]  /*1d90*/  LDG.E.128.CONSTANT R16, desc[UR6][R8.64+0x40] ;  /* 0x0000400608107981 */ /* 0x000568000c1e9d00 */
[----:B------:R2:W5:Y:S02]  /*1da0*/  LDG.E.128.CONSTANT R20, desc[UR6][R8.64+0x50] ;  /* 0x0000500608147981 */ /* 0x000564000c1e9d00 */
.L_x_22:
[----:B------:R-:W-:Y:S05]  /*1db0*/  BSYNC.RECONVERGENT B1 ;  /* 0x0000000000017941 */ /* 0x000fea0003800200 */
.L_x_20:
[C---:B0-----:R-:W-:Y:S01]  /*1dc0*/  FMUL R32, R28.reuse, R32 ;  /* 0x000000201c207220 */ /* 0x041fe20000400000 */
[----:B------:R-:W-:Y:S01]  /*1dd0*/  IMAD.SHL.U32 R44, R15, 0x4, RZ ;  /* 0x000000040f2c7824 */ /* 0x000fe200078e00ff */
[----:B------:R-:W-:Y:S01]  /*1de0*/  SHF.R.U32.HI R42, RZ, 0x6, R15 ;  /* 0x00000006ff2a7819 */ /* 0x000fe2000001160f */
[----:B-1----:R-:W-:Y:S01]  /*1df0*/  FMUL R37, R28, R30 ;  /* 0x0000001e1c257220 */ /* 0x002fe20000400000 */
[----:B-----5:R-:W-:Y:S01]  /*1e00*/  FFMA R16, R32, R16, R29 ;  /* 0x0000001020107223 */ /* 0x020fe2000000001d */
[--C-:B------:R-:W-:Y:S01]  /*1e10*/  SHF.R.U32.HI R36, RZ, 0xe, R15.reuse ;  /* 0x0000000eff247819 */ /* 0x100fe2000001160f */
[C---:B---3--:R-:W-:Y:S01]  /*1e20*/  FMUL R14, R28.reuse, R14 ;  /* 0x0000000e1c0e7220 */ /* 0x048fe20000400000 */
[--C-:B------:R-:W-:Y:S01]  /*1e30*/  SHF.R.U32.HI R29, RZ, 0xa, R15.reuse ;  /* 0x0000000aff1d7819 */ /* 0x100fe2000001160f */
[----:B------:R-:W-:Y:S01]  /*1e40*/  FFMA R17, R37, R17, R16 ;  /* 0x0000001125117223 */ /* 0x000fe20000000010 */
[--C-:B--2---:R-:W-:Y:S01]  /*1e50*/  SHF.R.U32.HI R34, RZ, 0x12, R15.reuse ;  /* 0x00000012ff227819 */ /* 0x104fe2000001160f */
[----:B------:R-:W-:Y:S01]  /*1e60*/  FMUL R43, R28, R43 ;  /* 0x0000002b1c2b7220 */ /* 0x000fe20000400000 */
[----:B------:R-:W-:Y:S01]  /*1e70*/  SHF.R.U32.HI R38, RZ, 0x1a, R15 ;  /* 0x0000001aff267819 */ /* 0x000fe2000001160f */
[----:B------:R-:W-:Y:S01]  /*1e80*/  FFMA R14, R14, R18, R17 ;  /* 0x000000120e0e7223 */ /* 0x000fe20000000011 */
[--C-:B------:R-:W-:Y:S01]  /*1e90*/  SHF.R.U32.HI R31, RZ, 0x2, R15.reuse ;  /* 0x00000002ff1f7819 */ /* 0x100fe2000001160f */
[C---:B----4-:R-:W-:Y:S01]  /*1ea0*/  FMUL R17, R28.reuse, R12 ;  /* 0x0000000c1c117220 */ /* 0x050fe20000400000 */
[----:B------:R-:W-:Y:S01]  /*1eb0*/  SHF.R.U32.HI R40, RZ, 0x16, R15 ;  /* 0x00000016ff287819 */ /* 0x000fe2000001160f */
[----:B------:R-:W-:Y:S01]  /*1ec0*/  FMUL R12, R28, R45 ;  /* 0x0000002d1c0c7220 */ /* 0x000fe20000400000 */
[----:B------:R-:W-:Y:S01]  /*1ed0*/  LOP3.LUT R42, R42, 0x3c, RZ, 0xc0, !PT ;  /* 0x0000003c2a2a7812 */ /* 0x000fe200078ec0ff */
[----:B------:R-:W-:Y:S01]  /*1ee0*/  FFMA R17, R17, R19, R14 ;  /* 0x0000001311117223 */ /* 0x000fe2000000000e */
[----:B------:R-:W-:Y:S01]  /*1ef0*/  LOP3.LUT R36, R36, 0x3c, RZ, 0xc0, !PT ;  /* 0x0000003c24247812 */ /* 0x000fe200078ec0ff */
[----:B------:R-:W-:Y:S01]  /*1f00*/  FMUL R13, R28, R13 ;  /* 0x0000000d1c0d7220 */ /* 0x000fe20000400000 */
[----:B------:R-:W-:Y:S01]  /*1f10*/  LOP3.LUT R44, R44, 0x3c, RZ, 0xc0, !PT ;  /* 0x0000003c2c2c7812 */ /* 0x000fe200078ec0ff */
[----:B------:R-:W-:Y:S01]  /*1f20*/  FFMA R12, R12, R20, R17 ;  /* 0x000000140c0c7223 */ /* 0x000fe20000000011 */
[----:B------:R-:W-:Y:S01]  /*1f30*/  LOP3.LUT R29, R29, 0x3c, RZ, 0xc0, !PT ;  /* 0x0000003c1d1d7812 */ /* 0x000fe200078ec0ff */
[C---:B------:R-:W-:Y:S01]  /*1f40*/  IMAD.IADD R35, R7.reuse, 0x1, R36 ;  /* 0x0000000107237824 */ /* 0x040fe200078e0224 */
[----:B------:R-:W-:Y:S01]  /*1f50*/  LOP3.LUT R34, R34, 0x3c, RZ, 0xc0, !PT ;  /* 0x0000003c22227812 */ /* 0x000fe200078ec0ff */
[C---:B------:R-:W-:Y:S01]  /*1f60*/  IMAD.IADD R15, R7.reuse, 0x1, R44 ;  /* 0x00000001070f7824 */ /* 0x040fe200078e022c */
[----:B------:R-:W-:Y:S01]  /*1f70*/  LOP3.LUT R38, R38, 0x3c, RZ, 0xc0, !PT ;  /* 0x0000003c26267812 */ /* 0x000fe200078ec0ff */
[----:B------:R-:W-:Y:S01]  /*1f80*/  IMAD.IADD R29, R7, 0x1, R29 ;  /* 0x00000001071d7824 */ /* 0x000fe200078e021d */
[----:B------:R-:W-:Y:S01]  /*1f90*/  LOP3.LUT R32, R31, 0x3c, RZ, 0xc0, !PT ;  /* 0x0000003c1f207812 */ /* 0x000fe200078ec0ff */
[C---:B------:R-:W-:Y:S01]  /*1fa0*/  IMAD.IADD R31, R7.reuse, 0x1, R42 ;  /* 0x00000001071f7824 */ /* 0x040fe200078e022a */
[----:B------:R-:W-:Y:S01]  /*1fb0*/  LOP3.LUT R40, R40, 0x3c, RZ, 0xc0, !PT ;  /* 0x0000003c28287812 */ /* 0x000fe200078ec0ff */
[C---:B------:R-:W-:Y:S01]  /*1fc0*/  IMAD.IADD R34, R7.reuse, 0x1, R34 ;  /* 0x0000000107227824 */ /* 0x040fe200078e0222 */
[C---:B------:R-:W-:Y:S01]  /*1fd0*/  IADD3 R32, PT, PT, R7.reuse, R32, RZ ;  /* 0x0000002007207210 */ /* 0x040fe20007ffe0ff */
[C---:B------:R-:W-:Y:S01]  /*1fe0*/  IMAD.IADD R36, R7.reuse, 0x1, R38 ;  /* 0x0000000107247824 */ /* 0x040fe200078e0226 */
[----:B------:R-:W0:Y:S01]  /*1ff0*/  LDS R15, [R15] ;  /* 0x000000000f0f7984 */ /* 0x000e220000000800 */
[----:B------:R-:W-:-:S02]  /*2000*/  IMAD.IADD R7, R7, 0x1, R40 ;  /* 0x0000000107077824 */ /* 0x000fc400078e0228 */
[----:B------:R-:W-:Y:S01]  /*2010*/  FFMA R21, R43, R21, R12 ;  /* 0x000000152b157223 */ /* 0x000fe2000000000c */
[----:B------:R-:W-:Y:S01]  /*2020*/  VIADD R17, R5, 0x20 ;  /* 0x0000002005117836 */ /* 0x000fe20000000000 */
[----:B------:R-:W1:Y:S01]  /*2030*/  LDS R31, [R31] ;  /* 0x000000001f1f7984 */ /* 0x000e620000000800 */
[----:B------:R-:W-:Y:S01]  /*2040*/  FMUL R12, R28, R41 ;  /* 0x000000291c0c7220 */ /* 0x000fe20000400000 */
[----:B------:R-:W-:Y:S02]  /*2050*/  BSSY.RECONVERGENT B1, `(.L_x_23) ;  /* 0x0000034000017945 */ /* 0x000fe40003800200 */
[----:B------:R-:W2:Y:S01]  /*2060*/  LDS R39, [R32] ;  /* 0x0000000020277984 */ /* 0x000ea20000000800 */
[----:B------:R-:W-:Y:S01]  /*2070*/  ISETP.GE.AND P1, PT, R17, R0, PT ;  /* 0x000000001100720c */ /* 0x000fe20003f26270 */
[----:B------:R-:W-:Y:S02]  /*2080*/  FFMA R12, R12, R22, R21 ;  /* 0x000000160c0c7223 */ /* 0x000fe40000000015 */
[----:B------:R-:W3:Y:S02]  /*2090*/  LDS R29, [R29] ;  /* 0x000000001d1d7984 */ /* 0x000ee40000000800 */
[----:B------:R-:W-:-:S02]  /*20a0*/  FFMA R23, R13, R23, R12 ;  /* 0x000000170d177223 */ /* 0x000fc4000000000c */
[----:B------:R-:W4:Y:S04]  /*20b0*/  LDS R34, [R34] ;  /* 0x0000000022227984 */ /* 0x000f280000000800 */
[----:B------:R-:W4:Y:S04]  /*20c0*/  LDS R35, [R35] ;  /* 0x0000000023237984 */ /* 0x000f280000000800 */
[----:B------:R-:W4:Y:S04]  /*20d0*/  LDS R36, [R36] ;  /* 0x0000000024247984 */ /* 0x000f280000000800 */
[----:B------:R-:W4:Y:S01]  /*20e0*/  LDS R7, [R7] ;  /* 0x0000000007077984 */ /* 0x000f220000000800 */
[C---:B0-----:R-:W-:Y:S01]  /*20f0*/  FMUL R22, R28.reuse, R15 ;  /* 0x0000000f1c167220 */ /* 0x041fe20000400000 */
[C---:B-1----:R-:W-:Y:S01]  /*2100*/  FMUL R30, R28.reuse, R31 ;  /* 0x0000001f1c1e7220 */ /* 0x042fe20000400000 */
[C---:B--2---:R-:W-:Y:S01]  /*2110*/  FMUL R20, R28.reuse, R39 ;  /* 0x000000271c147220 */ /* 0x044fe20000400000 */
[C---:B---3--:R-:W-:Y:S01]  /*2120*/  FMUL R29, R28.reuse, R29 ;  /* 0x0000001d1c1d7220 */ /* 0x048fe20000400000 */
[C---:B----4-:R-:W-:Y:S01]  /*2130*/  FMUL R21, R28.reuse, R34 ;  /* 0x000000221c157220 */ /* 0x050fe20000400000 */
[C---:B------:R-:W-:Y:S01]  /*2140*/  FMUL R32, R28.reuse, R35 ;  /* 0x000000231c207220 */ /* 0x040fe20000400000 */
[C---:B------:R-:W-:Y:S01]  /*2150*/  FMUL R31, R28.reuse, R36 ;  /* 0x000000241c1f7220 */ /* 0x040fe20000400000 */
[----:B------:R-:W-:Y:S01]  /*2160*/  FMUL R28, R28, R7 ;  /* 0x000000071c1c7220 */ /* 0x000fe20000400000 */
[----:B------:R-:W-:Y:S06]  /*2170*/  @!P1 BRA `(.L_x_24) ;  /* 0x00000000007c9947 */ /* 0x000fec0003800000 */
[----:B------:R-:W-:Y:S01]  /*2180*/  VIADD R7, R5, 0x19 ;  /* 0x0000001905077836 */ /* 0x000fe20000000000 */
[-C--:B------:R-:W-:Y:S01]  /*2190*/  ISETP.GE.AND P6, PT, R33, R0.reuse, PT ;  /* 0x000000002100720c */ /* 0x080fe20003fc6270 */
[----:B------:R-:W-:Y:S01]  /*21a0*/  IMAD.MOV.U32 R12, RZ, RZ, RZ ;  /* 0x000000ffff0c7224 */ /* 0x000fe200078e00ff */
[C---:B------:R-:W-:Y:S01]  /*21b0*/  IADD3 R9, PT, PT, R5.reuse, 0x1a, RZ ;  /* 0x0000001a05097810 */ /* 0x040fe20007ffe0ff */
[----:B------:R-:W-:Y:S01]  /*21c0*/  IMAD.WIDE.U32 R10, R5, 0x4, R10 ;  /* 0x00000004050a7825 */ /* 0x000fe200078e000a */
[-C--:B------:R-:W-:Y:S02]  /*21d0*/  ISETP.GE.AND P5, PT, R7, R0.reuse, PT ;  /* 0x000000000700720c */ /* 0x080fe40003fa6270 */
[----:B------:R-:W-:Y:S01]  /*21e0*/  ISETP.GE.AND P4, PT, R9, R0, PT ;  /* 0x000000000900720c */ /* 0x000fe20003f86270 */
[C---:B------:R-:W-:Y:S02]  /*21f0*/  VIADD R7, R5.reuse, 0x1b ;  /* 0x0000001b05077836 */ /* 0x040fe40000000000 */
[----:B------:R-:W-:-:S02]  /*2200*/  VIADD R9, R5, 0x1c ;  /* 0x0000001c05097836 */ /* 0x000fc40000000000 */
[----:B------:R-:W-:Y:S01]  /*2210*/  VIADD R13, R5, 0x1d ;  /* 0x0000001d050d7836 */ /* 0x000fe20000000000 */
[-C--:B------:R-:W-:Y:S01]  /*2220*/  ISETP.GE.AND P3, PT, R7, R0.reuse, PT ;  /* 0x000000000700720c */ /* 0x080fe20003f66270 */
[----:B------:R-:W-:Y:S01]  /*2230*/  VIADD R7, R5, 0x1e ;  /* 0x0000001e05077836 */ /* 0x000fe20000000000 */
[----:B------:R0:W5:Y:S01]  /*2240*/  @!P6 LDG.E.CONSTANT R12, desc[UR6][R10.64+0x60] ;  /* 0x000060060a0ce981 */ /* 0x000162000c1e9900 */
[-C--:B------:R-:W-:Y:S02]  /*2250*/  ISETP.GE.AND P2, PT, R9, R0.reuse, PT ;  /* 0x000000000900720c */ /* 0x080fe40003f46270 */
[----:B------:R-:W-:Y:S02]  /*2260*/  CS2R R14, SRZ ;  /* 0x00000000000e7805 */ /* 0x000fe4000001ff00 */
[-C--:B------:R-:W-:Y:S02]  /*2270*/  ISETP.GE.AND P1, PT, R13, R0.reuse, PT ;  /* 0x000000000d00720c */ /* 0x080fe40003f26270 */
[----:B------:R-:W-:Y:S01]  /*2280*/  ISETP.GE.AND P6, PT, R7, R0, PT ;  /* 0x000000000700720c */ /* 0x000fe20003fc6270 */
[----:B------:R-:W-:Y:S01]  /*2290*/  IMAD.MOV.U32 R13, RZ, RZ, RZ ;  /* 0x000000ffff0d7224 */ /* 0x000fe200078e00ff */
[----:B------:R-:W-:-:S02]  /*22a0*/  CS2R R16, SRZ ;  /* 0x0000000000107805 */ /* 0x000fc4000001ff00 */
        /* <DEDUP_REMOVED lines=8> */
[----:B------:R-:W-:-:S13]  /*2330*/  ISETP.GE.AND P1, PT, R7, R0, PT ;  /* 0x000000000700720c */ /* 0x000fda0003f26270 */
[----:B0-----:R-:W-:Y:S05]  /*2340*/  @P1 BRA `(.L_x_25) ;  /* 0x0000000000101947 */ /* 0x001fea0003800000 */
[----:B------:R0:W5:Y:S01]  /*2350*/  LDG.E.CONSTANT R19, desc[UR6][R10.64+0x7c] ;  /* 0x00007c060a137981 */ /* 0x000162000c1e9900 */
[----:B------:R-:W-:Y:S05]  /*2360*/  BRA `(.L_x_25) ;  /* 0x0000000000087947 */ /* 0x000fea0003800000 */
.L_x_24:
[----:B------:R1:W5:Y:S04]  /*2370*/  LDG.E.128.CONSTANT R12, desc[UR6][R8.64+0x60] ;  /* 0x00006006080c7981 */ /* 0x000368000c1e9d00 */
[----:B------:R1:W5:Y:S02]  /*2380*/  LDG.E.128.CONSTANT R16, desc[UR6][R8.64+0x70] ;  /* 0x0000700608107981 */ /* 0x000364000c1e9d00 */
.L_x_25:
[----:B------:R-:W-:Y:S05]  /*2390*/  BSYNC.RECONVERGENT B1 ;  /* 0x0000000000017941 */ /* 0x000fea0003800200 */
.L_x_23:
[----:B-----5:R-:W-:Y:S01]  /*23a0*/  FFMA R23, R20, R12, R23 ;  /* 0x0000000c14177223 */ /* 0x020fe20000000017 */
[----:B------:R-:W-:-:S03]  /*23b0*/  VIADD R5, R5, 0x400 ;  /* 0x0000040005057836 */ /* 0x000fc60000000000 */
[----:B------:R-:W-:Y:S02]  /*23c0*/  FFMA R22, R22, R13, R23 ;  /* 0x0000000d16167223 */ /* 0x000fe40000000017 */
[----:B------:R-:W-:Y:S02]  /*23d0*/  ISETP.GE.AND P1, PT, R5, R0, PT ;  /* 0x000000000500720c */ /* 0x000fe40003f26270 */
[----:B------:R-:W-:-:S04]  /*23e0*/  FFMA R29, R29, R14, R22 ;  /* 0x0000000e1d1d7223 */ /* 0x000fc80000000016 */
[----:B------:R-:W-:-:S04]  /*23f0*/  FFMA R30, R30, R15, R29 ;  /* 0x0000000f1e1e7223 */ /* 0x000fc8000000001d */
[----:B------:R-:W-:-:S04]  /*2400*/  FFMA R21, R21, R16, R30 ;  /* 0x0000001015157223 */ /* 0x000fc8000000001e */
[----:B------:R-:W-:-:S04]  /*2410*/  FFMA R32, R32, R17, R21 ;  /* 0x0000001120207223 */ /* 0x000fc80000000015 */
[----:B------:R-:W-:-:S04]  /*2420*/  FFMA R31, R31, R18, R32 ;  /* 0x000000121f1f7223 */ /* 0x000fc80000000020 */
[----:B------:R-:W-:Y:S01]  /*2430*/  FFMA R29, R28, R19, R31 ;  /* 0x000000131c1d7223 */ /* 0x000fe2000000001f */
[----:B------:R-:W-:Y:S06]  /*2440*/  @!P1 BRA `(.L_x_26) ;  /* 0xffffffe0005c9947 */ /* 0x000fec000383ffff */
.L_x_11:
[----:B------:R-:W-:Y:S05]  /*2450*/  BSYNC.RECONVERGENT B0 ;  /* 0x0000000000007941 */ /* 0x000fea0003800200 */
.L_x_10:
[----:B------:R-:W2:Y:S01]  /*2460*/  SHFL.DOWN P0, R0, R29, 0x1, 0x1f ;  /* 0x08201f001d007f89 */ /* 0x000ea20000000000 */
[----:B------:R-:W3:Y:S01]  /*2470*/  LDCU UR4, c[0x0][0x380] ;  /* 0x00007000ff0477ac */ /* 0x000ee20008000800 */
[----:B------:R-:W4:Y:S01]  /*2480*/  S2R R4, SR_TID.X ;  /* 0x0000000000047919 */ /* 0x000f220000002100 */
[----:B--2---:R-:W-:-:S05]  /*2490*/  @P0 FADD R0, R0, R29 ;  /* 0x0000001d00000221 */ /* 0x004fca0000000000 */
[----:B------:R-:W2:Y:S01]  /*24a0*/  SHFL.DOWN P0, R3, R0, 0x2, 0x1f ;  /* 0x08401f0000037f89 */ /* 0x000ea20000000000 */
[----:B----4-:R-:W-:Y:S01]  /*24b0*/  LOP3.LUT R4, R4, 0x1f, RZ, 0xc0, !PT ;  /* 0x0000001f04047812 */ /* 0x010fe200078ec0ff */
[----:B--2---:R-:W-:-:S05]  /*24c0*/  @P0 FADD R3, R0, R3 ;  /* 0x0000000300030221 */ /* 0x004fca0000000000 */
[----:B------:R-:W2:Y:S02]  /*24d0*/  SHFL.DOWN P0, R2, R3, 0x4, 0x1f ;  /* 0x08801f0003027f89 */ /* 0x000ea40000000000 */
[----:B--2---:R-:W-:Y:S01]  /*24e0*/  @P0 FADD R2, R3, R2 ;  /* 0x0000000203020221 */ /* 0x004fe20000000000 */
[----:B---3--:R-:W-:-:S04]  /*24f0*/  ISETP.GE.AND P0, PT, R6, UR4, PT ;  /* 0x0000000406007c0c */ /* 0x008fc8000bf06270 */
[----:B------:R-:W2:Y:S01]  /*2500*/  SHFL.DOWN P1, R5, R2, 0x8, 0x1f ;  /* 0x09001f0002057f89 */ /* 0x000ea20000020000 */
[----:B------:R-:W-:Y:S01]  /*2510*/  ISETP.NE.OR P0, PT, R4, RZ, P0 ;  /* 0x000000ff0400720c */ /* 0x000fe20000705670 */
[----:B--2---:R-:W-:-:S05]  /*2520*/  @P1 FADD R5, R2, R5 ;  /* 0x0000000502051221 */ /* 0x004fca0000000000 */
[----:B------:R2:W3:Y:S07]  /*2530*/  SHFL.DOWN P1, R0, R5, 0x10, 0x1f ;  /* 0x0a001f0005007f89 */ /* 0x0004ee0000020000 */
[----:B------:R-:W-:Y:S05]  /*2540*/  @P0 EXIT ;  /* 0x000000000000094d */ /* 0x000fea0003800000 */
[----:B------:R-:W4:Y:S01]  /*2550*/  LDC.64 R2, c[0x0][0x3b0] ;  /* 0x0000ec00ff027b82 */ /* 0x000f220000000a00 */
[----:B---3--:R-:W-:Y:S01]  /*2560*/  @P1 FADD R0, R5, R0 ;  /* 0x0000000005001221 */ /* 0x008fe20000000000 */
[----:B----4-:R-:W-:-:S05]  /*2570*/  IMAD.WIDE R6, R6, 0x4, R2 ;  /* 0x0000000406067825 */ /* 0x010fca00078e0202 */
[----:B------:R-:W-:Y:S01]  /*2580*/  STG.E desc[UR6][R6.64], R0 ;  /* 0x0000000006007986 */ /* 0x000fe2000c101906 */
[----:B------:R-:W-:Y:S05]  /*2590*/  EXIT ;  /* 0x000000000000794d */ /* 0x000fea0003800000 */
.L_x_27:
        /* <DEDUP_REMOVED lines=14> */
.L_x_83:


//--------------------- .text._Z26kgemm_4bit_inference_naiveI13__nv_bfloat16Li128ELi16EEviiiPT_PhPfPKfS2_iiii --------------------------
	.section	.text._Z26kgemm_4bit_inference_naiveI13__nv_bfloat16Li128ELi16EEviiiPT_PhPfPKfS2_iiii,"ax",@progbits
	.align	128
        .global         _Z26kgemm_4bit_inference_naiveI13__nv_bfloat16Li128ELi16EEviiiPT_PhPfPKfS2_iiii
        .type           _Z26kgemm_4bit_inference_naiveI13__nv_bfloat16Li128ELi16EEviiiPT_PhPfPKfS2_iiii,@function
        .size           _Z26kgemm_4bit_inference_naiveI13__nv_bfloat16Li128ELi16EEviiiPT_PhPfPKfS2_iiii,(.L_x_84 - _Z26kgemm_4bit_inference_naiveI13__nv_bfloat16Li128ELi16EEviiiPT_PhPfPKfS2_iiii)
        .other          _Z26kgemm_4bit_inference_naiveI13__nv_bfloat16Li128ELi16EEviiiPT_PhPfPKfS2_iiii,@"STO_CUDA_ENTRY STV_DEFAULT"
_Z26kgemm_4bit_inference_naiveI13__nv_bfloat16Li128ELi16EEviiiPT_PhPfPKfS2_iiii:
.text._Z26kgemm_4bit_inference_naiveI13__nv_bfloat16Li128ELi16EEviiiPT_PhPfPKfS2_iiii:
[----:B------:R-:W-:Y:S01]  /*0000*/  LDC R1, c[0x0][0x37c] ;  /* 0x0000df00ff017b82 */ /* 0x000fe20000000800 */
[----:B------:R-:W0:Y:S01]  /*0010*/  S2R R2, SR_TID.X ;  /* 0x0000000000027919 */ /* 0x000e220000002100 */
[----:B------:R-:W1:Y:S01]  /*0020*/  LDCU.64 UR6, c[0x0][0x358] ;  /* 0x00006b00ff0677ac */ /* 0x000e620008000a00 */
[----:B------:R-:W-:Y:S01]  /*0030*/  BSSY.RECONVERGENT B1, `(.L_x_28) ;  /* 0x0000050000017945 */ /* 0x000fe20003800200 */
[----:B------:R-:W2:Y:S01]  /*0040*/  S2R R0, SR_CTAID.X ;  /* 0x0000000000007919 */ /* 0x000ea20000002500 */
[----:B0-----:R-:W-:Y:S02]  /*0050*/  ISETP.GT.U32.AND P0, PT, R2, 0xf, PT ;  /* 0x0000000f0200780c */ /* 0x001fe40003f04070 */
[----:B------:R-:W-:-:S05]  /*0060*/  SHF.R.U32.HI R7, RZ, 0x5, R2 ;  /* 0x00000005ff077819 */ /* 0x000fca0000011602 */
[----:B--2---:R-:W-:Y:S01]  /*0070*/  IMAD R7, R0, 0x4, R7 ;  /* 0x0000000400077824 */ /* 0x004fe200078e0207 */
[----:B------:R-:W-:-:S05]  /*0080*/  LOP3.LUT R0, R2, 0x1f, RZ, 0xc0, !PT ;  /* 0x0000001f02007812 */ /* 0x000fca00078ec0ff */
        /* <DEDUP_REMOVED lines=18> */
.L_x_34:
[----:B------:R-:W-:Y:S02]  /*01b0*/  IMAD.MOV.U32 R4, RZ, RZ, R9 ;  /* 0x000000ffff047224 */ /* 0x000fe400078e0009 */
[----:B------:R-:W-:-:S05]  /*01c0*/  IMAD.MOV.U32 R5, RZ, RZ, R10 ;  /* 0x000000ffff057224 */ /* 0x000fca00078e000a */
[----:B------:R-:W2:Y:S04]  /*01d0*/  LDG.E R9, desc[UR6][R4.64+0x8] ;  /* 0x0000080604097981 */ /* 0x000ea8000c1e1900 */
[----:B------:R-:W3:Y:S04]  /*01e0*/  LDG.E R10, desc[UR6][R4.64+0xc] ;  /* 0x00000c06040a7981 */ /* 0x000ee8000c1e1900 */
[----:B------:R-:W4:Y:S04]  /*01f0*/  LDG.E R6, desc[UR6][R4.64] ;  /* 0x0000000604067981 */ /* 0x000f28000c1e1900 */
[----:B------:R-:W5:Y:S01]  /*0200*/  LDG.E R8, desc[UR6][R4.64+0x4] ;  /* 0x0000040604087981 */ /* 0x000f62000c1e1900 */
[----:B------:R-:W-:-:S05]  /*0210*/  VIADD R2, R2, 0x4 ;  /* 0x0000000402027836 */ /* 0x000fca0000000000 */
[----:B------:R-:W-:Y:S02]  /*0220*/  ISETP.GE.AND P1, PT, R2, 0xd, PT ;  /* 0x0000000d0200780c */ /* 0x000fe40003f26270 */
[----:B--2---:R-:W-:Y:S02]  /*0230*/  F2FP.BF16.F32.PACK_AB R9, RZ, R9 ;  /* 0x00000009ff09723e */ /* 0x004fe400000010ff */
[----:B---3--:R-:W-:Y:S02]  /*0240*/  F2FP.BF16.F32.PACK_AB R10, RZ, R10 ;  /* 0x0000000aff0a723e */ /* 0x008fe400000010ff */
[----:B------:R-:W-:Y:S02]  /*0250*/  PRMT R11, R9, 0x7610, R11 ;  /* 0x00007610090b7816 */ /* 0x000fe4000000000b */
[----:B----4-:R-:W-:Y:S02]  /*0260*/  F2FP.BF16.F32.PACK_AB R6, RZ, R6 ;  /* 0x00000006ff06723e */ /* 0x010fe400000010ff */
[----:B------:R-:W-:-:S02]  /*0270*/  PRMT R12, R10, 0x7610, R12 ;  /* 0x000076100a0c7816 */ /* 0x000fc4000000000c */
[----:B-----5:R-:W-:Y:S02]  /*0280*/  F2FP.BF16.F32.PACK_AB R8, RZ, R8 ;  /* 0x00000008ff08723e */ /* 0x020fe400000010ff */
[----:B------:R-:W-:Y:S01]  /*0290*/  IADD3 R9, P2, PT, R4, 0x10, RZ ;  /* 0x0000001004097810 */ /* 0x000fe20007f5e0ff */
[----:B------:R-:W-:Y:S04]  /*02a0*/  STS.U16 [R3], R6 ;  /* 0x0000000603007388 */ /* 0x000fe80000000400 */
[----:B------:R-:W-:Y:S01]  /*02b0*/  STS.U16 [R3+0x2], R8 ;  /* 0x0000020803007388 */ /* 0x000fe20000000400 */
[----:B------:R-:W-:-:S03]  /*02c0*/  IMAD.X R10, RZ, RZ, R5, P2 ;  /* 0x000000ffff0a7224 */ /* 0x000fc600010e0605 */
[----:B------:R-:W-:Y:S04]  /*02d0*/  STS.U16 [R3+0x4], R11 ;  /* 0x0000040b03007388 */ /* 0x000fe80000000400 */
[----:B------:R0:W-:Y:S02]  /*02e0*/  STS.U16 [R3+0x6], R12 ;  /* 0x0000060c03007388 */ /* 0x0001e40000000400 */
[----:B0-----:R-:W-:Y:S01]  /*02f0*/  VIADD R3, R3, 0x8 ;  /* 0x0000000803037836 */ /* 0x001fe20000000000 */
[----:B------:R-:W-:Y:S06]  /*0300*/  @!P1 BRA `(.L_x_34) ;  /* 0xfffffffc00a89947 */ /* 0x000fec000383ffff */
.L_x_33:
[----:B------:R-:W-:Y:S05]  /*0310*/  BSYNC.RECONVERGENT B2 ;  /* 0x0000000000027941 */ /* 0x000fea0003800200 */
.L_x_32:
        /* <DEDUP_REMOVED lines=10> */
[----:B------:R-:W-:-:S03]  /*03c0*/  PLOP3.LUT P0, PT, PT, PT, PT, 0x8, 0x80 ;  /* 0x000000000080781c */ /* 0x000fc60003f0e170 */
[----:B------:R-:W-:Y:S01]  /*03d0*/  IMAD.X R10, RZ, RZ, R10, P1 ;  /* 0x000000ffff0a7224 */ /* 0x000fe200008e060a */
[----:B--2---:R-:W-:Y:S02]  /*03e0*/  F2FP.BF16.F32.PACK_AB R6, RZ, R6 ;  /* 0x00000006ff06723e */ /* 0x004fe400000010ff */
[----:B---3--:R-:W-:-:S03]  /*03f0*/  F2FP.BF16.F32.PACK_AB R8, RZ, R8 ;  /* 0x00000008ff08723e */ /* 0x008fc600000010ff */
[----:B------:R-:W-:Y:S04]  /*0400*/  STS.U16 [R3], R6 ;  /* 0x0000000603007388 */ /* 0x000fe80000000400 */
[----:B------:R0:W-:Y:S02]  /*0410*/  STS.U16 [R3+0x2], R8 ;  /* 0x0000020803007388 */ /* 0x0001e40000000400 */
[----:B0-----:R-:W-:-:S07]  /*0420*/  VIADD R3, R3, 0x4 ;  /* 0x0000000403037836 */ /* 0x001fce0000000000 */
.L_x_36:
[----:B------:R-:W-:Y:S05]  /*0430*/  BSYNC.RECONVERGENT B2 ;  /* 0x0000000000027941 */ /* 0x000fea0003800200 */
.L_x_35:
[----:B------:R-:W-:-:S13]  /*0440*/  ISETP.NE.OR P0, PT, R2, 0x10, P0 ;  /* 0x000000100200780c */ /* 0x000fda0000705670 */
[----:B------:R-:W-:Y:S05]  /*0450*/  @!P0 BREAK.RELIABLE B0 ;  /* 0x0000000000008942 */ /* 0x000fea0003800100 */
[----:B------:R-:W-:Y:S05]  /*0460*/  @!P0 BRA `(.L_x_29) ;  /* 0x0000000000308947 */ /* 0x000fea0003800000 */
.L_x_31:
[----:B------:R-:W-:Y:S05]  /*0470*/  BSYNC.RELIABLE B0 ;  /* 0x0000000000007941 */ /* 0x000fea0003800100 */
.L_x_30:
[----:B------:R-:W-:Y:S02]  /*0480*/  IMAD.MOV.U32 R4, RZ, RZ, R9 ;  /* 0x000000ffff047224 */ /* 0x000fe400078e0009 */
[----:B------:R-:W-:-:S05]  /*0490*/  IMAD.MOV.U32 R5, RZ, RZ, R10 ;  /* 0x000000ffff057224 */ /* 0x000fca00078e000a */
[----:B------:R-:W2:Y:S01]  /*04a0*/  LDG.E R4, desc[UR6][R4.64] ;  /* 0x0000000604047981 */ /* 0x000ea2000c1e1900 */
[----:B------:R-:W-:Y:S01]  /*04b0*/  VIADD R2, R2, 0x1 ;  /* 0x0000000102027836 */ /* 0x000fe20000000000 */
[----:B------:R-:W-:-:S04]  /*04c0*/  IADD3 R9, P1, PT, R9, 0x4, RZ ;  /* 0x0000000409097810 */ /* 0x000fc80007f3e0ff */
[----:B------:R-:W-:Y:S01]  /*04d0*/  ISETP.NE.AND P0, PT, R2, 0x10, PT ;  /* 0x000000100200780c */ /* 0x000fe20003f05270 */
[----:B------:R-:W-:Y:S01]  /*04e0*/  IMAD.X R10, RZ, RZ, R10, P1 ;  /* 0x000000ffff0a7224 */ /* 0x000fe200008e060a */
[----:B--2---:R-:W-:-:S05]  /*04f0*/  F2FP.BF16.F32.PACK_AB R5, RZ, R4 ;  /* 0x00000004ff05723e */ /* 0x004fca00000010ff */
[----:B------:R0:W-:Y:S02]  /*0500*/  STS.U16 [R3], R5 ;  /* 0x0000000503007388 */ /* 0x0001e40000000400 */
[----:B0-----:R-:W-:-:S04]  /*0510*/  VIADD R3, R3, 0x2 ;  /* 0x0000000203037836 */ /* 0x001fc80000000000 */
[----:B------:R-:W-:Y:S05]  /*0520*/  @P0 BRA `(.L_x_30) ;  /* 0xfffffffc00d40947 */ /* 0x000fea000383ffff */
.L_x_29:
[----:B------:R-:W-:Y:S05]  /*0530*/  BSYNC.RECONVERGENT B1 ;  /* 0x0000000000017941 */ /* 0x000fea0003800200 */
.L_x_28:
        /* <DEDUP_REMOVED lines=11> */
[----:B------:R-:W-:Y:S01]  /*05f0*/  IMAD.MOV.U32 R4, RZ, RZ, RZ ;  /* 0x000000ffff047224 */ /* 0x000fe200078e00ff */
[----:B------:R-:W-:Y:S01]  /*0600*/  SHF.R.U32.HI R3, RZ, 0x1, R3 ;  /* 0x00000001ff037819 */ /* 0x000fe20000011603 */
[----:B------:R-:W-:Y:S01]  /*0610*/  IMAD.MOV.U32 R26, RZ, RZ, RZ ;  /* 0x000000ffff1a7224 */ /* 0x000fe200078e00ff */
[----:B------:R-:W2:Y:S01]  /*0620*/  LDCU UR4, c[0x0][0x3bc] ;  /* 0x00007780ff0477ac */ /* 0x000ea20008000800 */
[----:B-1----:R-:W-:Y:S02]  /*0630*/  ISETP.GE.AND P0, PT, R7, UR5, PT ;  /* 0x0000000507007c0c */ /* 0x002fe4000bf06270 */
[----:B0-----:R-:W-:-:S04]  /*0640*/  IABS R6, R2 ;  /* 0x0000000200067213 */ /* 0x001fc80000000000 */
[----:B------:R-:W0:Y:S08]  /*0650*/  I2F.RP R2, R6 ;  /* 0x0000000600027306 */ /* 0x000e300000209400 */
[----:B0-----:R-:W0:Y:S02]  /*0660*/  MUFU.RCP R2, R2 ;  /* 0x0000000200027308 */ /* 0x001e240000001000 */
[----:B0-----:R-:W-:-:S02]  /*0670*/  VIADD R8, R2, 0xffffffe ;  /* 0x0ffffffe02087836 */ /* 0x001fc40000000000 */
[----:B--2---:R-:W-:-:S04]  /*0680*/  IMAD R2, R7, UR4, RZ ;  /* 0x0000000407027c24 */ /* 0x004fc8000f8e02ff */
[----:B------:R-:W0:Y:S02]  /*0690*/  F2I.FTZ.U32.TRUNC.NTZ R5, R8 ;  /* 0x0000000800057305 */ /* 0x000e24000021f000 */
[----:B0-----:R-:W-:-:S04]  /*06a0*/  IMAD.MOV R9, RZ, RZ, -R5 ;  /* 0x000000ffff097224 */ /* 0x001fc800078e0a05 */
[----:B------:R-:W-:-:S04]  /*06b0*/  IMAD R9, R9, R6, RZ ;  /* 0x0000000609097224 */ /* 0x000fc800078e02ff */
[----:B------:R-:W-:-:S04]  /*06c0*/  IMAD.HI.U32 R4, R5, R9, R4 ;  /* 0x0000000905047227 */ /* 0x000fc800078e0004 */
[----:B------:R-:W-:-:S07]  /*06d0*/  IMAD.MOV.U32 R5, RZ, RZ, R0 ;  /* 0x000000ffff057224 */ /* 0x000fce00078e0000 */
.L_x_53:
[----:B------:R-:W0:Y:S01]  /*06e0*/  LDC R11, c[0x0][0x3c4] ;  /* 0x0000f100ff0b7b82 */ /* 0x000e220000000800 */
[----:B------:R-:W-:-:S05]  /*06f0*/  IMAD R0, R2, 0x2, R5 ;  /* 0x0000000202007824 */ /* 0x000fca00078e0205 */
[----:B------:R-:W-:-:S05]  /*0700*/  IABS R9, R0 ;  /* 0x0000000000097213 */ /* 0x000fca0000000000 */
[----:B------:R-:W-:-:S04]  /*0710*/  IMAD.HI.U32 R8, R4, R9, RZ ;  /* 0x0000000904087227 */ /* 0x000fc800078e00ff */
[----:B------:R-:W-:Y:S01]  /*0720*/  IMAD.MOV R10, RZ, RZ, -R8 ;  /* 0x000000ffff0a7224 */ /* 0x000fe200078e0a08 */
[-C--:B0-----:R-:W-:Y:S02]  /*0730*/  IABS R12, R11.reuse ;  /* 0x0000000b000c7213 */ /* 0x081fe40000000000 */
[----:B------:R-:W-:-:S03]  /*0740*/  LOP3.LUT R0, R0, R11, RZ, 0x3c, !PT ;  /* 0x0000000b00007212 */ /* 0x000fc600078e3cff */
[----:B------:R-:W-:Y:S01]  /*0750*/  IMAD R9, R12, R10, R9 ;  /* 0x0000000a0c097224 */ /* 0x000fe200078e0209 */
[----:B------:R-:W-:-:S04]  /*0760*/  ISETP.GE.AND P3, PT, R0, RZ, PT ;  /* 0x000000ff0000720c */ /* 0x000fc80003f66270 */
[----:B------:R-:W-:-:S13]  /*0770*/  ISETP.GT.U32.AND P2, PT, R6, R9, PT ;  /* 0x000000090600720c */ /* 0x000fda0003f44070 */
[----:B------:R-:W-:Y:S02]  /*0780*/  @!P2 IMAD.IADD R9, R9, 0x1, -R12 ;  /* 0x000000010909a824 */ /* 0x000fe400078e0a0c */
[----:B------:R-:W0:Y:S01]  /*0790*/  LDC.64 R12, c[0x0][0x3a0] ;  /* 0x0000e800ff0c7b82 */ /* 0x000e220000000a00 */
[----:B------:R-:W-:Y:S01]  /*07a0*/  @!P2 VIADD R8, R8, 0x1 ;  /* 0x000000010808a836 */ /* 0x000fe20000000000 */
[----:B------:R-:W-:Y:S02]  /*07b0*/  ISETP.NE.AND P2, PT, R11, RZ, PT ;  /* 0x000000ff0b00720c */ /* 0x000fe40003f45270 */
[----:B------:R-:W-:-:S13]  /*07c0*/  ISETP.GE.U32.AND P1, PT, R9, R6, PT ;  /* 0x000000060900720c */ /* 0x000fda0003f26070 */
[----:B------:R-:W-:-:S04]  /*07d0*/  @P1 VIADD R8, R8, 0x1 ;  /* 0x0000000108081836 */ /* 0x000fc80000000000 */
[----:B------:R-:W-:Y:S01]  /*07e0*/  @!P3 IMAD.MOV R8, RZ, RZ, -R8 ;  /* 0x000000ffff08b224 */ /* 0x000fe200078e0a08 */
[----:B------:R-:W-:-:S05]  /*07f0*/  @!P2 LOP3.LUT R8, RZ, R11, RZ, 0x33, !PT ;  /* 0x0000000bff08a212 */ /* 0x000fca00078e33ff */
[----:B0-----:R-:W-:-:S05]  /*0800*/  IMAD.WIDE R12, R8, 0x4, R12 ;  /* 0x00000004080c7825 */ /* 0x001fca00078e020c */
[----:B------:R-:W2:Y:S01]  /*0810*/  LDG.E.CONSTANT R17, desc[UR6][R12.64] ;  /* 0x000000060c117981 */ /* 0x000ea2000c1e9900 */
[----:B------:R-:W-:Y:S01]  /*0820*/  BSSY.RECONVERGENT B1, `(.L_x_39) ;  /* 0x0000066000017945 */ /* 0x000fe20003800200 */
[----:B------:R-:W-:Y:S02]  /*0830*/  IMAD.MOV.U32 R11, RZ, RZ, 0x77777777 ;  /* 0x77777777ff0b7424 */ /* 0x000fe400078e00ff */
[----:B------:R-:W-:Y:S02]  /*0840*/  IMAD.MOV.U32 R10, RZ, RZ, 0x77777777 ;  /* 0x77777777ff0a7424 */ /* 0x000fe400078e00ff */
[----:B------:R-:W-:Y:S02]  /*0850*/  IMAD.MOV.U32 R9, RZ, RZ, 0x77777777 ;  /* 0x77777777ff097424 */ /* 0x000fe400078e00ff */
[----:B------:R-:W-:Y:S01]  /*0860*/  IMAD.MOV.U32 R8, RZ, RZ, 0x77777777 ;  /* 0x77777777ff087424 */ /* 0x000fe200078e00ff */
[----:B--2---:R-:W-:Y:S01]  /*0870*/  F2FP.BF16.F32.PACK_AB R17, RZ, R17 ;  /* 0x00000011ff11723e */ /* 0x004fe200000010ff */
[----:B------:R-:W-:Y:S06]  /*0880*/  @P0 BRA `(.L_x_40) ;  /* 0x00000004007c0947 */ /* 0x000fec0003800000 */
[----:B------:R-:W-:Y:S01]  /*0890*/  VIADD R0, R3, 0xfffffff0 ;  /* 0xfffffff003007836 */ /* 0x000fe20000000000 */
[----:B------:R-:W-:-:S04]  /*08a0*/  SHF.R.U32.HI R11, RZ, 0x1, R5 ;  /* 0x00000001ff0b7819 */ /* 0x000fc80000011605 */
[----:B------:R-:W-:-:S13]  /*08b0*/  ISETP.GE.AND P1, PT, R11, R0, PT ;  /* 0x000000000b00720c */ /* 0x000fda0003f26270 */
[----:B------:R-:W-:Y:S05]  /*08c0*/  @P1 BRA `(.L_x_41) ;  /* 0x0000000000201947 */ /* 0x000fea0003800000 */
[----:B------:R-:W0:Y:S01]  /*08d0*/  LDC.64 R8, c[0x0][0x398] ;  /* 0x0000e600ff087b82 */ /* 0x000e220000000a00 */
[----:B------:R-:W-:-:S05]  /*08e0*/  IMAD.IADD R0, R2, 0x1, R11 ;  /* 0x0000000102007824 */ /* 0x000fca00078e020b */
[----:B------:R-:W-:-:S04]  /*08f0*/  SHF.R.S32.HI R11, RZ, 0x1f, R0 ;  /* 0x0000001fff0b7819 */ /* 0x000fc80000011400 */
[----:B------:R-:W-:-:S04]  /*0900*/  LEA.HI R11, R11, R0, RZ, 0x4 ;  /* 0x000000000b0b7211 */ /* 0x000fc800078f20ff */
[----:B------:R-:W-:-:S05]  /*0910*/  SHF.R.S32.HI R11, RZ, 0x4, R11 ;  /* 0x00000004ff0b7819 */ /* 0x000fca000001140b */
[----:B0-----:R-:W-:-:S06]  /*0920*/  IMAD.WIDE R8, R11, 0x10, R8 ;  /* 0x000000100b087825 */ /* 0x001fcc00078e0208 */
[----:B------:R-:W5:Y:S01]  /*0930*/  LDG.E.128 R8, desc[UR6][R8.64] ;  /* 0x0000000608087981 */ /* 0x000f62000c1e1d00 */
[----:B------:R-:W-:Y:S05]  /*0940*/  BRA `(.L_x_40) ;  /* 0x00000004004c7947 */ /* 0x000fea0003800000 */
.L_x_41:
[--C-:B------:R-:W-:Y:S02]  /*0950*/  IMAD.IADD R19, R3, 0x1, -R11.reuse ;  /* 0x0000000103137824 */ /* 0x100fe400078e0a0b */
[----:B------:R-:W-:-:S03]  /*0960*/  IMAD.IADD R11, R2, 0x1, R11 ;  /* 0x00000001020b7824 */ /* 0x000fc600078e020b */
[C---:B------:R-:W-:Y:S02]  /*0970*/  ISETP.GT.AND P1, PT, R19.reuse, RZ, PT ;  /* 0x000000ff1300720c */ /* 0x040fe40003f24270 */
[----:B------:R-:W-:Y:S02]  /*0980*/  ISETP.GT.AND P3, PT, R19, 0x4, PT ;  /* 0x000000041300780c */ /* 0x000fe40003f64270 */
[----:B------:R-:W-:Y:S02]  /*0990*/  IADD3 R8, P2, PT, R11, UR8, RZ ;  /* 0x000000080b087c10 */ /* 0x000fe4000ff5e0ff */
[----:B------:R-:W-:Y:S02]  /*09a0*/  ISETP.GT.AND P4, PT, R19, 0x5, PT ;  /* 0x000000051300780c */ /* 0x000fe40003f84270 */
[----:B------:R-:W-:Y:S01]  /*09b0*/  LEA.HI.X.SX32 R9, R11, UR9, 0x1, P2 ;  /* 0x000000090b097c11 */ /* 0x000fe200090f0eff */
[----:B------:R-:W-:Y:S01]  /*09c0*/  IMAD.MOV.U32 R11, RZ, RZ, 0x77 ;  /* 0x00000077ff0b7424 */ /* 0x000fe200078e00ff */
[----:B------:R-:W-:-:S05]  /*09d0*/  ISETP.GT.AND P2, PT, R19, 0x1, PT ;  /* 0x000000011300780c */ /* 0x000fca0003f44270 */
[----:B------:R-:W2:Y:S04]  /*09e0*/  @P1 LDG.E.U8 R11, desc[UR6][R8.64] ;  /* 0x00000006080b1981 */ /* 0x000ea8000c1e1100 */
[----:B------:R-:W3:Y:S04]  /*09f0*/  @P3 LDG.E.U8 R12, desc[UR6][R8.64+0x4] ;  /* 0x00000406080c3981 */ /* 0x000ee8000c1e1100 */
[----:B------:R-:W4:Y:S04]  /*0a00*/  @P2 LDG.E.U8 R13, desc[UR6][R8.64+0x1] ;  /* 0x00000106080d2981 */ /* 0x000f28000c1e1100 */
[----:B------:R-:W5:Y:S01]  /*0a10*/  @P4 LDG.E.U8 R14, desc[UR6][R8.64+0x5] ;  /* 0x00000506080e4981 */ /* 0x000f62000c1e1100 */
[----:B------:R-:W-:-:S02]  /*0a20*/  @!P3 LOP3.LUT R0, R25, 0xffffff00, RZ, 0xc0, !PT ;  /* 0xffffff001900b812 */ /* 0x000fc400078ec0ff */
[C---:B------:R-:W-:Y:S02]  /*0a30*/  ISETP.GT.AND P5, PT, R19.reuse, 0x8, PT ;  /* 0x000000081300780c */ /* 0x040fe40003fa4270 */
[----:B------:R-:W-:Y:S02]  /*0a40*/  @!P3 LOP3.LUT R10, R0, 0x77, RZ, 0xfc, !PT ;  /* 0x00000077000ab812 */ /* 0x000fe400078efcff */
[C---:B------:R-:W-:Y:S02]  /*0a50*/  ISETP.GT.AND P6, PT, R19.reuse, 0xc, PT ;  /* 0x0000000c1300780c */ /* 0x040fe40003fc4270 */
[----:B------:R-:W-:-:S11]  /*0a60*/  ISETP.GT.AND P1, PT, R19, 0x2, PT ;  /* 0x000000021300780c */ /* 0x000fd60003f24270 */
[----:B------:R-:W5:Y:S01]  /*0a70*/  @P6 LDG.E.U8 R21, desc[UR6][R8.64+0xc] ;  /* 0x00000c0608156981 */ /* 0x000f62000c1e1100 */
[----:B--2---:R-:W-:Y:S02]  /*0a80*/  LOP3.LUT R0, R11, 0xffffff00, R24, 0xf8, !PT ;  /* 0xffffff000b007812 */ /* 0x004fe400078ef818 */
[----:B---3--:R-:W-:Y:S02]  /*0a90*/  @P3 LOP3.LUT R10, R12, 0xffffff00, R25, 0xf8, !PT ;  /* 0xffffff000c0a3812 */ /* 0x008fe400078ef819 */
[----:B------:R-:W-:Y:S02]  /*0aa0*/  LOP3.LUT R0, R0, 0xffff00ff, RZ, 0xc0, !PT ;  /* 0xffff00ff00007812 */ /* 0x000fe400078ec0ff */
[----:B------:R-:W-:Y:S02]  /*0ab0*/  LOP3.LUT R11, R10, 0xffff00ff, RZ, 0xc0, !PT ;  /* 0xffff00ff0a0b7812 */ /* 0x000fe400078ec0ff */
[----:B------:R-:W-:Y:S01]  /*0ac0*/  @!P2 LOP3.LUT R10, R0, 0x7700, RZ, 0xfc, !PT ;  /* 0x00007700000aa812 */ /* 0x000fe200078efcff */
[----:B----4-:R-:W-:Y:S01]  /*0ad0*/  @P2 IMAD R10, R13, 0x100, R0 ;  /* 0x000001000d0a2824 */ /* 0x010fe200078e0200 */
[----:B------:R-:W-:Y:S01]  /*0ae0*/  @!P4 LOP3.LUT R12, R11, 0x7700, RZ, 0xfc, !PT ;  /* 0x000077000b0cc812 */ /* 0x000fe200078efcff */
[----:B-----5:R-:W-:Y:S01]  /*0af0*/  @P4 IMAD R12, R14, 0x100, R11 ;  /* 0x000001000e0c4824 */ /* 0x020fe200078e020b */
[C---:B------:R-:W-:Y:S01]  /*0b00*/  ISETP.GT.AND P4, PT, R19.reuse, 0x6, PT ;  /* 0x000000061300780c */ /* 0x040fe20003f84270 */
[----:B------:R-:W2:Y:S01]  /*0b10*/  @P5 LDG.E.U8 R14, desc[UR6][R8.64+0x8] ;  /* 0x00000806080e5981 */ /* 0x000ea2000c1e1100 */
[----:B------:R-:W-:-:S02]  /*0b20*/  ISETP.GT.AND P3, PT, R19, 0x9, PT ;  /* 0x000000091300780c */ /* 0x000fc40003f64270 */
[----:B------:R-:W-:Y:S01]  /*0b30*/  ISETP.GT.AND P2, PT, R19, 0xd, PT ;  /* 0x0000000d1300780c */ /* 0x000fe20003f44270 */
[----:B------:R-:W3:Y:S08]  /*0b40*/  @P1 LDG.E.U8 R11, desc[UR6][R8.64+0x2] ;  /* 0x00000206080b1981 */ /* 0x000ef0000c1e1100 */
[----:B------:R-:W4:Y:S04]  /*0b50*/  @P4 LDG.E.U8 R13, desc[UR6][R8.64+0x6] ;  /* 0x00000606080d4981 */ /* 0x000f28000c1e1100 */
[----:B------:R-:W5:Y:S04]  /*0b60*/  @P3 LDG.E.U8 R18, desc[UR6][R8.64+0x9] ;  /* 0x0000090608123981 */ /* 0x000f68000c1e1100 */
[----:B------:R-:W5:Y:S01]  /*0b70*/  @P2 LDG.E.U8 R25, desc[UR6][R8.64+0xd] ;  /* 0x00000d0608192981 */ /* 0x000f62000c1e1100 */
[----:B------:R-:W-:-:S02]  /*0b80*/  @!P5 LOP3.LUT R0, R23, 0xffffff00, RZ, 0xc0, !PT ;  /* 0xffffff001700d812 */ /* 0x000fc400078ec0ff */
[----:B------:R-:W-:Y:S02]  /*0b90*/  @!P6 LOP3.LUT R15, R22, 0xffffff00, RZ, 0xc0, !PT ;  /* 0xffffff00160fe812 */ /* 0x000fe400078ec0ff */
[----:B------:R-:W-:Y:S02]  /*0ba0*/  @!P5 LOP3.LUT R0, R0, 0x77, RZ, 0xfc, !PT ;  /* 0x000000770000d812 */ /* 0x000fe400078efcff */
[----:B------:R-:W-:Y:S02]  /*0bb0*/  @!P6 LOP3.LUT R16, R15, 0x77, RZ, 0xfc, !PT ;  /* 0x000000770f10e812 */ /* 0x000fe400078efcff */
[----:B------:R-:W-:Y:S02]  /*0bc0*/  @P6 LOP3.LUT R16, R21, 0xffffff00, R22, 0xf8, !PT ;  /* 0xffffff0015106812 */ /* 0x000fe400078ef816 */
[----:B------:R-:W-:Y:S02]  /*0bd0*/  ISETP.GT.AND P6, PT, R19, 0xe, PT ;  /* 0x0000000e1300780c */ /* 0x000fe40003fc4270 */
[----:B------:R-:W-:-:S02]  /*0be0*/  LOP3.LUT R10, R10, 0xff00ffff, RZ, 0xc0, !PT ;  /* 0xff00ffff0a0a7812 */ /* 0x000fc400078ec0ff */
[----:B------:R-:W-:Y:S02]  /*0bf0*/  LOP3.LUT R12, R12, 0xff00ffff, RZ, 0xc0, !PT ;  /* 0xff00ffff0c0c7812 */ /* 0x000fe400078ec0ff */
[----:B------:R-:W-:-:S04]  /*0c00*/  LOP3.LUT R20, R16, 0xffff00ff, RZ, 0xc0, !PT ;  /* 0xffff00ff10147812 */ /* 0x000fc800078ec0ff */
[----:B------:R-:W-:Y:S02]  /*0c10*/  @!P2 LOP3.LUT R21, R20, 0x7700, RZ, 0xfc, !PT ;  /* 0x000077001415a812 */ /* 0x000fe400078efcff */
[----:B--2---:R-:W-:Y:S02]  /*0c20*/  @P5 LOP3.LUT R0, R14, 0xffffff00, R23, 0xf8, !PT ;  /* 0xffffff000e005812 */ /* 0x004fe400078ef817 */
[----:B------:R-:W-:Y:S02]  /*0c30*/  ISETP.GT.AND P5, PT, R19, 0xa, PT ;  /* 0x0000000a1300780c */ /* 0x000fe40003fa4270 */
[----:B------:R-:W-:Y:S02]  /*0c40*/  LOP3.LUT R15, R0, 0xffff00ff, RZ, 0xc0, !PT ;  /* 0xffff00ff000f7812 */ /* 0x000fe400078ec0ff */
[----:B------:R-:W-:Y:S01]  /*0c50*/  @!P1 LOP3.LUT R0, R10, 0x770000, RZ, 0xfc, !PT ;  /* 0x007700000a009812 */ /* 0x000fe200078efcff */
[----:B---3--:R-:W-:Y:S01]  /*0c60*/  @P1 IMAD R0, R11, 0x10000, R10 ;  /* 0x000100000b001824 */ /* 0x008fe200078e020a */
[----:B------:R-:W-:-:S02]  /*0c70*/  @!P4 LOP3.LUT R14, R12, 0x770000, RZ, 0xfc, !PT ;  /* 0x007700000c0ec812 */ /* 0x000fc400078efcff */
[----:B------:R-:W-:Y:S01]  /*0c80*/  @!P3 LOP3.LUT R16, R15, 0x7700, RZ, 0xfc, !PT ;  /* 0x000077000f10b812 */ /* 0x000fe200078efcff */
[----:B----4-:R-:W-:Y:S01]  /*0c90*/  @P4 IMAD R14, R13, 0x10000, R12 ;  /* 0x000100000d0e4824 */ /* 0x010fe200078e020c */
[C---:B------:R-:W-:Y:S01]  /*0ca0*/  ISETP.GT.AND P1, PT, R19.reuse, 0x3, PT ;  /* 0x000000031300780c */ /* 0x040fe20003f24270 */
[----:B------:R-:W2:Y:S01]  /*0cb0*/  @P6 LDG.E.U8 R12, desc[UR6][R8.64+0xe] ;  /* 0x00000e06080c6981 */ /* 0x000ea2000c1e1100 */
[C---:B------:R-:W-:Y:S01]  /*0cc0*/  ISETP.GT.AND P4, PT, R19.reuse, 0xf, PT ;  /* 0x0000000f1300780c */ /* 0x040fe20003f84270 */
[----:B-----5:R-:W-:Y:S01]  /*0cd0*/  @P3 IMAD R16, R18, 0x100, R15 ;  /* 0x0000010012103824 */ /* 0x020fe200078e020f */
[----:B------:R-:W-:Y:S01]  /*0ce0*/  ISETP.GT.AND P3, PT, R19, 0xb, PT ;  /* 0x0000000b1300780c */ /* 0x000fe20003f64270 */
[----:B------:R-:W3:Y:S01]  /*0cf0*/  @P5 LDG.E.U8 R11, desc[UR6][R8.64+0xa] ;  /* 0x00000a06080b5981 */ /* 0x000ee2000c1e1100 */
[----:B------:R-:W-:Y:S01]  /*0d00*/  @P2 IMAD R21, R25, 0x100, R20 ;  /* 0x0000010019152824 */ /* 0x000fe200078e0214 */
[----:B------:R-:W-:-:S06]  /*0d10*/  ISETP.GT.AND P2, PT, R19, 0x7, PT ;  /* 0x000000071300780c */ /* 0x000fcc0003f44270 */
[----:B------:R-:W4:Y:S04]  /*0d20*/  @P1 LDG.E.U8 R13, desc[UR6][R8.64+0x3] ;  /* 0x00000306080d1981 */ /* 0x000f28000c1e1100 */
[----:B------:R-:W5:Y:S04]  /*0d30*/  @P3 LDG.E.U8 R19, desc[UR6][R8.64+0xb] ;  /* 0x00000b0608133981 */ /* 0x000f68000c1e1100 */
[----:B------:R-:W5:Y:S04]  /*0d40*/  @P2 LDG.E.U8 R15, desc[UR6][R8.64+0x7] ;  /* 0x00000706080f2981 */ /* 0x000f68000c1e1100 */
[----:B------:R0:W5:Y:S01]  /*0d50*/  @P4 LDG.E.U8 R23, desc[UR6][R8.64+0xf] ;  /* 0x00000f0608174981 */ /* 0x000162000c1e1100 */
[----:B------:R-:W-:-:S02]  /*0d60*/  LOP3.LUT R16, R16, 0xff00ffff, RZ, 0xc0, !PT ;  /* 0xff00ffff10107812 */ /* 0x000fc400078ec0ff */
[----:B------:R-:W-:Y:S02]  /*0d70*/  LOP3.LUT R21, R21, 0xff00ffff, RZ, 0xc0, !PT ;  /* 0xff00ffff15157812 */ /* 0x000fe400078ec0ff */
[----:B------:R-:W-:Y:S02]  /*0d80*/  @!P5 LOP3.LUT R10, R16, 0x770000, RZ, 0xfc, !PT ;  /* 0x00770000100ad812 */ /* 0x000fe400078efcff */
[----:B------:R-:W-:Y:S02]  /*0d90*/  @!P6 LOP3.LUT R18, R21, 0x770000, RZ, 0xfc, !PT ;  /* 0x007700001512e812 */ /* 0x000fe400078efcff */
[----:B------:R-:W-:Y:S02]  /*0da0*/  LOP3.LUT R0, R0, 0xffffff, RZ, 0xc0, !PT ;  /* 0x00ffffff00007812 */ /* 0x000fe400078ec0ff */
[----:B------:R-:W-:Y:S02]  /*0db0*/  LOP3.LUT R14, R14, 0xffffff, RZ, 0xc0, !PT ;  /* 0x00ffffff0e0e7812 */ /* 0x000fe400078ec0ff */
[----:B0-----:R-:W-:-:S02]  /*0dc0*/  @!P1 LOP3.LUT R8, R0, 0x77000000, RZ, 0xfc, !PT ;  /* 0x7700000000089812 */ /* 0x001fc400078efcff */
[----:B------:R-:W-:Y:S01]  /*0dd0*/  @!P2 LOP3.LUT R9, R14, 0x77000000, RZ, 0xfc, !PT ;  /* 0x770000000e09a812 */ /* 0x000fe200078efcff */
[----:B--2---:R-:W-:Y:S02]  /*0de0*/  @P6 IMAD R18, R12, 0x10000, R21 ;  /* 0x000100000c126824 */ /* 0x004fe400078e0215 */
[----:B---3--:R-:W-:-:S03]  /*0df0*/  @P5 IMAD R10, R11, 0x10000, R16 ;  /* 0x000100000b0a5824 */ /* 0x008fc600078e0210 */
[----:B------:R-:W-:Y:S02]  /*0e00*/  LOP3.LUT R18, R18, 0xffffff, RZ, 0xc0, !PT ;  /* 0x00ffffff12127812 */ /* 0x000fe400078ec0ff */
[----:B------:R-:W-:Y:S02]  /*0e10*/  LOP3.LUT R12, R10, 0xffffff, RZ, 0xc0, !PT ;  /* 0x00ffffff0a0c7812 */ /* 0x000fe400078ec0ff */
[----:B------:R-:W-:Y:S01]  /*0e20*/  @!P4 LOP3.LUT R11, R18, 0x77000000, RZ, 0xfc, !PT ;  /* 0x77000000120bc812 */ /* 0x000fe200078efcff */
[----:B----4-:R-:W-:Y:S01]  /*0e30*/  @P1 IMAD R8, R13, 0x1000000, R0 ;  /* 0x010000000d081824 */ /* 0x010fe200078e0200 */
[----:B------:R-:W-:Y:S01]  /*0e40*/  @!P3 LOP3.LUT R10, R12, 0x77000000, RZ, 0xfc, !PT ;  /* 0x770000000c0ab812 */ /* 0x000fe200078efcff */
[----:B-----5:R-:W-:Y:S02]  /*0e50*/  @P3 IMAD R10, R19, 0x1000000, R12 ;  /* 0x01000000130a3824 */ /* 0x020fe400078e020c */
[----:B------:R-:W-:Y:S02]  /*0e60*/  @P2 IMAD R9, R15, 0x1000000, R14 ;  /* 0x010000000f092824 */ /* 0x000fe400078e020e */
[----:B------:R-:W-:-:S07]  /*0e70*/  @P4 IMAD R11, R23, 0x1000000, R18 ;  /* 0x01000000170b4824 */ /* 0x000fce00078e0212 */
.L_x_40:
[----:B------:R-:W-:Y:S05]  /*0e80*/  BSYNC.RECONVERGENT B1 ;  /* 0x0000000000017941 */ /* 0x000fea0003800200 */
.L_x_39:
[----:B------:R-:W0:Y:S01]  /*0e90*/  LDC R0, c[0x0][0x388] ;  /* 0x0000e200ff007b82 */ /* 0x000e220000000800 */
[----:B------:R-:W-:Y:S01]  /*0ea0*/  VIADD R13, R5, 0x8 ;  /* 0x00000008050d7836 */ /* 0x000fe20000000000 */
[----:B------:R-:W-:-:S06]  /*0eb0*/  SHF.R.U32.HI R19, RZ, 0x3, R5 ;  /* 0x00000003ff137819 */ /* 0x000fcc0000011605 */
[----:B------:R-:W1:Y:S01]  /*0ec0*/  LDC.64 R20, c[0x0][0x390] ;  /* 0x0000e400ff147b82 */ /* 0x000e620000000a00 */
[----:B0-----:R-:W-:Y:S01]  /*0ed0*/  ISETP.GE.AND P1, PT, R13, R0, PT ;  /* 0x000000000d00720c */ /* 0x001fe20003f26270 */
[----:B-1----:R-:W-:-:S12]  /*0ee0*/  IMAD.WIDE.U32 R18, R19, 0x10, R20 ;  /* 0x0000001013127825 */ /* 0x002fd800078e0014 */
[----:B------:R0:W5:Y:S01]  /*0ef0*/  @!P1 LDG.E.128.CONSTANT R12, desc[UR6][R18.64] ;  /* 0x00000006120c9981 */ /* 0x000162000c1e9d00 */
[----:B------:R-:W-:Y:S01]  /*0f00*/  MOV R16, 0x400 ;  /* 0x0000040000107802 */ /* 0x000fe20000000f00 */
[----:B-----5:R-:W-:Y:S01]  /*0f10*/  IMAD.SHL.U32 R24, R8, 0x2, RZ ;  /* 0x0000000208187824 */ /* 0x020fe200078e00ff */
[--C-:B------:R-:W-:Y:S01]  /*0f20*/  SHF.R.U32.HI R22, RZ, 0x3, R8.reuse ;  /* 0x00000003ff167819 */ /* 0x100fe20000011608 */
[----:B------:R-:W1:Y:S01]  /*0f30*/  S2R R23, SR_CgaCtaId ;  /* 0x0000000000177919 */ /* 0x000e620000008800 */
[----:B------:R-:W-:Y:S01]  /*0f40*/  SHF.R.U32.HI R28, RZ, 0xf, R8 ;  /* 0x0000000fff1c7819 */ /* 0x000fe20000011608 */
[----:B------:R-:W-:Y:S01]  /*0f50*/  BSSY.RECONVERGENT B1, `(.L_x_42) ;  /* 0x000003f000017945 */ /* 0x000fe20003800200 */
[----:B------:R-:W-:Y:S01]  /*0f60*/  LOP3.LUT R25, R24, 0x1e, RZ, 0xc0, !PT ;  /* 0x0000001e18197812 */ /* 0x000fe200078ec0ff */
[----:B------:R-:W-:Y:S01]  /*0f70*/  IMAD.WIDE.U32 R20, R5, 0x2, R20 ;  /* 0x0000000205147825 */ /* 0x000fe200078e0014 */
[----:B------:R-:W-:Y:S02]  /*0f80*/  SHF.R.U32.HI R27, RZ, 0xb, R8 ;  /* 0x0000000bff1b7819 */ /* 0x000fe40000011608 */
[----:B------:R-:W-:-:S02]  /*0f90*/  LOP3.LUT R29, R28, 0x1e, RZ, 0xc0, !PT ;  /* 0x0000001e1c1d7812 */ /* 0x000fc400078ec0ff */
[----:B------:R-:W-:Y:S02]  /*0fa0*/  LOP3.LUT R27, R27, 0x1e, RZ, 0xc0, !PT ;  /* 0x0000001e1b1b7812 */ /* 0x000fe400078ec0ff */
[----:B-1----:R-:W-:Y:S02]  /*0fb0*/  LEA R16, R23, R16, 0x18 ;  /* 0x0000001017107211 */ /* 0x002fe400078ec0ff */
[----:B------:R-:W-:-:S03]  /*0fc0*/  LOP3.LUT R23, R22, 0x1e, RZ, 0xc0, !PT ;  /* 0x0000001e16177812 */ /* 0x000fc600078ec0ff */
[C---:B------:R-:W-:Y:S01]  /*0fd0*/  IMAD.IADD R24, R16.reuse, 0x1, R25 ;  /* 0x0000000110187824 */ /* 0x040fe200078e0219 */
[--C-:B------:R-:W-:Y:S01]  /*0fe0*/  SHF.R.U32.HI R25, RZ, 0x13, R8.reuse ;  /* 0x00000013ff197819 */ /* 0x100fe20000011608 */
[C---:B------:R-:W-:Y:S01]  /*0ff0*/  IMAD.IADD R22, R16.reuse, 0x1, R23 ;  /* 0x0000000110167824 */ /* 0x040fe200078e0217 */
[----:B------:R-:W-:Y:S01]  /*1000*/  SHF.R.U32.HI R23, RZ, 0x7, R8 ;  /* 0x00000007ff177819 */ /* 0x000fe20000011608 */
[C---:B------:R-:W-:Y:S01]  /*1010*/  IMAD.IADD R28, R16.reuse, 0x1, R29 ;  /* 0x00000001101c7824 */ /* 0x040fe200078e021d */
[----:B------:R-:W-:Y:S01]  /*1020*/  LOP3.LUT R25, R25, 0x1e, RZ, 0xc0, !PT ;  /* 0x0000001e19197812 */ /* 0x000fe200078ec0ff */
[----:B------:R-:W1:Y:S01]  /*1030*/  LDS.U16 R24, [R24] ;  /* 0x0000000018187984 */ /* 0x000e620000000400 */
[C---:B------:R-:W-:Y:S01]  /*1040*/  IMAD.IADD R27, R16.reuse, 0x1, R27 ;  /* 0x00000001101b7824 */ /* 0x040fe200078e021b */
[----:B------:R-:W-:Y:S02]  /*1050*/  LOP3.LUT R23, R23, 0x1e, RZ, 0xc0, !PT ;  /* 0x0000001e17177812 */ /* 0x000fe400078ec0ff */
[----:B------:R-:W2:Y:S01]  /*1060*/  LDS.U16 R22, [R22] ;  /* 0x0000000016167984 */ /* 0x000ea20000000400 */
[----:B------:R-:W-:-:S02]  /*1070*/  IMAD.IADD R25, R16, 0x1, R25 ;  /* 0x0000000110197824 */ /* 0x000fc400078e0219 */
[----:B------:R-:W-:Y:S01]  /*1080*/  IMAD.IADD R23, R16, 0x1, R23 ;  /* 0x0000000110177824 */ /* 0x000fe200078e0217 */
[----:B------:R-:W3:Y:S04]  /*1090*/  LDS.U16 R32, [R27] ;  /* 0x000000001b207984 */ /* 0x000ee80000000400 */
[----:B------:R-:W4:Y:S04]  /*10a0*/  LDS.U16 R34, [R25] ;  /* 0x0000000019227984 */ /* 0x000f280000000400 */
[----:B------:R-:W0:Y:S04]  /*10b0*/  LDS.U16 R28, [R28] ;  /* 0x000000001c1c7984 */ /* 0x000e280000000400 */
[----:B------:R2:W0:Y:S01]  /*10c0*/  LDS.U16 R30, [R23] ;  /* 0x00000000171e7984 */ /* 0x0004220000000400 */
[----:B-1----:R-:W-:-:S02]  /*10d0*/  HMUL2.BF16_V2 R24, R24.H0_H0, R17.H0_H0 ;  /* 0x2000001118187232 */ /* 0x002fc40000200800 */
[----:B--2---:R-:W-:-:S05]  /*10e0*/  HMUL2.BF16_V2 R22, R22.H0_H0, R17.H0_H0 ;  /* 0x2000001116167232 */ /* 0x004fca0000200800 */
[----:B------:R-:W-:Y:S01]  /*10f0*/  PRMT R23, R22, 0x5410, R24 ;  /* 0x0000541016177816 */ /* 0x000fe20000000018 */
[----:B---3--:R-:W-:Y:S06]  /*1100*/  @!P1 BRA `(.L_x_43) ;  /* 0x00000000008c9947 */ /* 0x008fec0003800000 */
[C---:B------:R-:W-:Y:S01]  /*1110*/  VIADD R13, R5.reuse, 0x2 ;  /* 0x00000002050d7836 */ /* 0x040fe20000000000 */
[CC--:B------:R-:W-:Y:S01]  /*1120*/  ISETP.GE.AND P3, PT, R5.reuse, R0.reuse, PT ;  /* 0x000000000500720c */ /* 0x0c0fe20003f66270 */
[----:B------:R-:W-:Y:S01]  /*1130*/  VIADD R15, R5, 0x4 ;  /* 0x00000004050f7836 */ /* 0x000fe20000000000 */
[----:B------:R-:W-:Y:S02]  /*1140*/  PRMT R12, RZ, 0x7610, R12 ;  /* 0x00007610ff0c7816 */ /* 0x000fe4000000000c */
[-C--:B------:R-:W-:Y:S01]  /*1150*/  ISETP.GE.AND P6, PT, R13, R0.reuse, PT ;  /* 0x000000000d00720c */ /* 0x080fe20003fc6270 */
[----:B------:R-:W-:Y:S01]  /*1160*/  VIADD R13, R5, 0x1 ;  /* 0x00000001050d7836 */ /* 0x000fe20000000000 */
[----:B------:R-:W-:Y:S01]  /*1170*/  ISETP.GE.AND P5, PT, R15, R0, PT ;  /* 0x000000000f00720c */ /* 0x000fe20003fa6270 */
[----:B------:R-:W-:-:S03]  /*1180*/  VIADD R15, R5, 0x6 ;  /* 0x00000006050f7836 */ /* 0x000fc60000000000 */
[-C--:B------:R-:W-:Y:S01]  /*1190*/  ISETP.GE.AND P4, PT, R13, R0.reuse, PT ;  /* 0x000000000d00720c */ /* 0x080fe20003f86270 */
[----:B------:R-:W-:Y:S01]  /*11a0*/  VIADD R13, R5, 0x3 ;  /* 0x00000003050d7836 */ /* 0x000fe20000000000 */
[-C--:B------:R-:W-:Y:S01]  /*11b0*/  ISETP.GE.AND P2, PT, R15, R0.reuse, PT ;  /* 0x000000000f00720c */ /* 0x080fe20003f46270 */
[----:B------:R-:W2:Y:S01]  /*11c0*/  @!P3 LDG.E.U16.CONSTANT R12, desc[UR6][R20.64] ;  /* 0x00000006140cb981 */ /* 0x000ea2000c1e9500 */
[----:B------:R-:W-:Y:S02]  /*11d0*/  VIADD R15, R5, 0x5 ;  /* 0x00000005050f7836 */ /* 0x000fe40000000000 */
[----:B------:R-:W-:Y:S02]  /*11e0*/  ISETP.GE.AND P3, PT, R13, R0, PT ;  /* 0x000000000d00720c */ /* 0x000fe40003f66270 */
[----:B------:R-:W-:Y:S02]  /*11f0*/  @P6 PRMT R14, RZ, 0x7610, R14 ;  /* 0x00007610ff0e6816 */ /* 0x000fe4000000000e */
[----:B------:R-:W-:Y:S01]  /*1200*/  @P5 PRMT R22, RZ, 0x7610, R22 ;  /* 0x00007610ff165816 */ /* 0x000fe20000000016 */
[----:B------:R-:W-:-:S03]  /*1210*/  VIADD R13, R5, 0x7 ;  /* 0x00000007050d7836 */ /* 0x000fc60000000000 */
[----:B------:R-:W3:Y:S01]  /*1220*/  @!P6 LDG.E.U16.CONSTANT R14, desc[UR6][R20.64+0x4] ;  /* 0x00000406140ee981 */ /* 0x000ee2000c1e9500 */
[----:B------:R-:W-:-:S03]  /*1230*/  ISETP.GE.AND P6, PT, R15, R0, PT ;  /* 0x000000000f00720c */ /* 0x000fc60003fc6270 */
[----:B------:R-:W5:Y:S01]  /*1240*/  @!P5 LDG.E.U16.CONSTANT R22, desc[UR6][R20.64+0x8] ;  /* 0x000008061416d981 */ /* 0x000f62000c1e9500 */
[----:B------:R-:W-:Y:S02]  /*1250*/  ISETP.GE.AND P5, PT, R13, R0, PT ;  /* 0x000000000d00720c */ /* 0x000fe40003fa6270 */
[----:B------:R-:W-:Y:S01]  /*1260*/  @P2 PRMT R24, RZ, 0x7610, R24 ;  /* 0x00007610ff182816 */ /* 0x000fe20000000018 */
[----:B------:R-:W4:Y:S04]  /*1270*/  @!P4 LDG.E.U16.CONSTANT R13, desc[UR6][R20.64+0x2] ;  /* 0x00000206140dc981 */ /* 0x000f28000c1e9500 */
[----:B------:R-:W5:Y:S04]  /*1280*/  @!P3 LDG.E.U16.CONSTANT R15, desc[UR6][R20.64+0x6] ;  /* 0x00000606140fb981 */ /* 0x000f68000c1e9500 */
[----:B------:R-:W5:Y:S04]  /*1290*/  @!P2 LDG.E.U16.CONSTANT R24, desc[UR6][R20.64+0xc] ;  /* 0x00000c061418a981 */ /* 0x000f68000c1e9500 */
[----:B------:R-:W5:Y:S04]  /*12a0*/  @!P6 LDG.E.U16.CONSTANT R25, desc[UR6][R20.64+0xa] ;  /* 0x00000a061419e981 */ /* 0x000f68000c1e9500 */
[----:B------:R-:W5:Y:S01]  /*12b0*/  @!P5 LDG.E.U16.CONSTANT R27, desc[UR6][R20.64+0xe] ;  /* 0x00000e06141bd981 */ /* 0x000f62000c1e9500 */
[----:B--2---:R-:W-:-:S04]  /*12c0*/  @P4 PRMT R12, R12, 0x5410, RZ ;  /* 0x000054100c0c4816 */ /* 0x004fc800000000ff */
[----:B----4-:R-:W-:Y:S02]  /*12d0*/  @!P4 PRMT R12, R12, 0x5410, R13 ;  /* 0x000054100c0cc816 */ /* 0x010fe4000000000d */
[C---:B---3--:R-:W-:Y:S02]  /*12e0*/  @P3 PRMT R13, R14.reuse, 0x5410, RZ ;  /* 0x000054100e0d3816 */ /* 0x048fe400000000ff */
[----:B-----5:R-:W-:Y:S02]  /*12f0*/  @!P3 PRMT R13, R14, 0x5410, R15 ;  /* 0x000054100e0db816 */ /* 0x020fe4000000000f */
[----:B------:R-:W-:Y:S02]  /*1300*/  @P6 PRMT R14, R22, 0x5410, RZ ;  /* 0x00005410160e6816 */ /* 0x000fe400000000ff */
[----:B------:R-:W-:Y:S02]  /*1310*/  @P5 PRMT R15, R24, 0x5410, RZ ;  /* 0x00005410180f5816 */ /* 0x000fe400000000ff */
[----:B------:R-:W-:-:S02]  /*1320*/  @!P6 PRMT R14, R22, 0x5410, R25 ;  /* 0x00005410160ee816 */ /* 0x000fc40000000019 */
[----:B------:R-:W-:-:S07]  /*1330*/  @!P5 PRMT R15, R24, 0x5410, R27 ;  /* 0x00005410180fd816 */ /* 0x000fce000000001b */
.L_x_43:
[----:B------:R-:W-:Y:S05]  /*1340*/  BSYNC.RECONVERGENT B1 ;  /* 0x0000000000017941 */ /* 0x000fea0003800200 */
.L_x_42:
[----:B------:R-:W-:Y:S01]  /*1350*/  HFMA2.BF16_V2 R12, R12, R23, -RZ ;  /* 0x000000170c0c7231 */ /* 0x000fe200003000ff */
[----:B------:R-:W-:Y:S01]  /*1360*/  SHF.R.U32.HI R22, RZ, 0x17, R8 ;  /* 0x00000017ff167819 */ /* 0x000fe20000011608 */
[-C--:B----4-:R-:W-:Y:S02]  /*1370*/  HMUL2.BF16_V2 R34, R34.H0_H0, R17.reuse.H0_H0 ;  /* 0x2000001122227232 */ /* 0x090fe40000200800 */
[----:B------:R-:W-:Y:S02]  /*1380*/  IMAD.SHL.U32 R33, R9, 0x2, RZ ;  /* 0x0000000209217824 */ /* 0x000fe400078e00ff */
[-C--:B------:R-:W-:Y:S01]  /*1390*/  HMUL2.BF16_V2 R32, R32.H0_H0, R17.reuse.H0_H0 ;  /* 0x2000001120207232 */ /* 0x080fe20000200800 */
[----:B------:R-:W-:Y:S01]  /*13a0*/  LOP3.LUT R27, R22, 0x1e, RZ, 0xc0, !PT ;  /* 0x0000001e161b7812 */ /* 0x000fe200078ec0ff */
[-C--:B0-----:R-:W-:Y:S01]  /*13b0*/  HMUL2.BF16_V2 R22, R28.H0_H0, R17.reuse.H0_H0 ;  /* 0x200000111c167232 */ /* 0x081fe20000200800 */
[--C-:B------:R-:W-:Y:S01]  /*13c0*/  SHF.R.U32.HI R31, RZ, 0x3, R9.reuse ;  /* 0x00000003ff1f7819 */ /* 0x100fe20000011609 */
[----:B------:R-:W-:Y:S01]  /*13d0*/  HMUL2.BF16_V2 R30, R30.H0_H0, R17.H0_H0 ;  /* 0x200000111e1e7232 */ /* 0x000fe20000200800 */
[----:B------:R-:W-:Y:S01]  /*13e0*/  SHF.R.U32.HI R35, RZ, 0xb, R9 ;  /* 0x0000000bff237819 */ /* 0x000fe20000011609 */
[C---:B------:R-:W-:Y:S01]  /*13f0*/  IMAD.U32 R23, R12.reuse, 0x10000, RZ ;  /* 0x000100000c177824 */ /* 0x040fe200078e00ff */
[----:B------:R-:W-:Y:S01]  /*1400*/  PRMT R24, R12, 0x7632, R24 ;  /* 0x000076320c187816 */ /* 0x000fe20000000018 */
[----:B------:R-:W-:Y:S01]  /*1410*/  IMAD.IADD R27, R16, 0x1, R27 ;  /* 0x00000001101b7824 */ /* 0x000fe200078e021b */
[----:B------:R-:W-:Y:S01]  /*1420*/  SHF.R.U32.HI R12, RZ, 0x1b, R8 ;  /* 0x0000001bff0c7819 */ /* 0x000fe20000011608 */
[----:B------:R-:W-:Y:S01]  /*1430*/  FADD R23, R23, R26 ;  /* 0x0000001a17177221 */ /* 0x000fe20000000000 */
[----:B------:R-:W-:Y:S01]  /*1440*/  PRMT R34, R34, 0x5410, R22 ;  /* 0x0000541022227816 */ /* 0x000fe20000000016 */
[----:B------:R-:W-:Y:S01]  /*1450*/  BSSY.RECONVERGENT B1, `(.L_x_44) ;  /* 0x000006d000017945 */ /* 0x000fe20003800200 */
[----:B------:R-:W-:Y:S01]  /*1460*/  LOP3.LUT R25, R12, 0x1e, RZ, 0xc0, !PT ;  /* 0x0000001e0c197812 */ /* 0x000fe200078ec0ff */
[----:B------:R-:W-:Y:S01]  /*1470*/  IMAD.U32 R12, R24, 0x10000, RZ ;  /* 0x00010000180c7824 */ /* 0x000fe200078e00ff */
[----:B------:R0:W1:Y:S01]  /*1480*/  LDS.U16 R28, [R27] ;  /* 0x000000001b1c7984 */ /* 0x0000620000000400 */
[----:B------:R-:W-:-:S02]  /*1490*/  SHF.R.U32.HI R37, RZ, 0x7, R9 ;  /* 0x00000007ff257819 */ /* 0x000fc40000011609 */
[----:B------:R-:W-:Y:S02]  /*14a0*/  IMAD.IADD R24, R16, 0x1, R25 ;  /* 0x0000000110187824 */ /* 0x000fe400078e0219 */
[----:B------:R-:W-:Y:S01]  /*14b0*/  FADD R23, R23, R12 ;  /* 0x0000000c17177221 */ /* 0x000fe20000000000 */
[----:B------:R-:W-:Y:S01]  /*14c0*/  HMUL2.BF16_V2 R25, R14, R34 ;  /* 0x000000220e197232 */ /* 0x000fe20000200000 */
[--C-:B------:R-:W-:Y:S02]  /*14d0*/  SHF.R.U32.HI R12, RZ, 0x13, R9.reuse ;  /* 0x00000013ff0c7819 */ /* 0x100fe40000011609 */
[--C-:B------:R-:W-:Y:S01]  /*14e0*/  SHF.R.U32.HI R14, RZ, 0xf, R9.reuse ;  /* 0x0000000fff0e7819 */ /* 0x100fe20000011609 */
[----:B------:R-:W2:Y:S01]  /*14f0*/  LDS.U16 R24, [R24] ;  /* 0x0000000018187984 */ /* 0x000ea20000000400 */
[--C-:B------:R-:W-:Y:S02]  /*1500*/  SHF.R.U32.HI R29, RZ, 0x1b, R9.reuse ;  /* 0x0000001bff1d7819 */ /* 0x100fe40000011609 */
[----:B0-----:R-:W-:-:S02]  /*1510*/  SHF.R.U32.HI R27, RZ, 0x17, R9 ;  /* 0x00000017ff1b7819 */ /* 0x001fc40000011609 */
[----:B------:R-:W-:Y:S02]  /*1520*/  PRMT R32, R32, 0x5410, R30 ;  /* 0x0000541020207816 */ /* 0x000fe4000000001e */
[----:B------:R-:W-:Y:S02]  /*1530*/  LOP3.LUT R12, R12, 0x1e, RZ, 0xc0, !PT ;  /* 0x0000001e0c0c7812 */ /* 0x000fe400078ec0ff */
[----:B------:R-:W-:Y:S02]  /*1540*/  LOP3.LUT R14, R14, 0x1e, RZ, 0xc0, !PT ;  /* 0x0000001e0e0e7812 */ /* 0x000fe400078ec0ff */
[----:B------:R-:W-:Y:S01]  /*1550*/  LOP3.LUT R31, R31, 0x1e, RZ, 0xc0, !PT ;  /* 0x0000001e1f1f7812 */ /* 0x000fe200078ec0ff */
[----:B------:R-:W-:Y:S01]  /*1560*/  HFMA2.BF16_V2 R13, R13, R32, -RZ ;  /* 0x000000200d0d7231 */ /* 0x000fe200003000ff */
        /* <DEDUP_REMOVED lines=10> */
[----:B------:R-:W0:Y:S01]  /*1610*/  LDS.U16 R22, [R22] ;  /* 0x0000000016167984 */ /* 0x000e220000000400 */
[----:B------:R-:W-:-:S02]  /*1620*/  IMAD.IADD R36, R16, 0x1, R37 ;  /* 0x0000000110247824 */ /* 0x000fc400078e0225 */
[C---:B------:R-:W-:Y:S01]  /*1630*/  IMAD.IADD R14, R16.reuse, 0x1, R29 ;  /* 0x00000001100e7824 */ /* 0x040fe200078e021d */
[----:B------:R-:W3:Y:S01]  /*1640*/  LDS.U16 R30, [R30] ;  /* 0x000000001e1e7984 */ /* 0x000ee20000000400 */
[----:B------:R-:W-:Y:S02]  /*1650*/  IMAD.IADD R12, R16, 0x1, R27 ;  /* 0x00000001100c7824 */ /* 0x000fe400078e021b */
[C---:B------:R-:W-:Y:S01]  /*1660*/  IMAD.U32 R27, R13.reuse, 0x10000, RZ ;  /* 0x000100000d1b7824 */ /* 0x040fe200078e00ff */
[----:B------:R-:W4:Y:S01]  /*1670*/  LDS.U16 R32, [R32] ;  /* 0x0000000020207984 */ /* 0x000f220000000400 */
[----:B-1----:R-:W-:Y:S01]  /*1680*/  HMUL2.BF16_V2 R28, R28.H0_H0, R17.H0_H0 ;  /* 0x200000111c1c7232 */ /* 0x002fe20000200800 */
[----:B------:R-:W-:Y:S01]  /*1690*/  PRMT R13, R13, 0x7632, R13 ;  /* 0x000076320d0d7816 */ /* 0x000fe2000000000d */
[----:B------:R-:W-:Y:S01]  /*16a0*/  FADD R23, R23, R27 ;  /* 0x0000001b17177221 */ /* 0x000fe20000000000 */
[----:B------:R-:W1:Y:S01]  /*16b0*/  LDS.U16 R34, [R34] ;  /* 0x0000000022227984 */ /* 0x000e620000000400 */
[----:B------:R-:W-:-:S03]  /*16c0*/  VIADD R33, R5, 0x10 ;  /* 0x0000001005217836 */ /* 0x000fc60000000000 */
[----:B------:R-:W5:Y:S01]  /*16d0*/  LDS.U16 R36, [R36] ;  /* 0x0000000024247984 */ /* 0x000f620000000400 */
[----:B--2---:R-:W-:Y:S02]  /*16e0*/  HMUL2.BF16_V2 R29, R24.H0_H0, R17.H0_H0 ;  /* 0x20000011181d7232 */ /* 0x004fe40000200800 */
[----:B------:R-:W-:Y:S01]  /*16f0*/  IMAD.U32 R24, R13, 0x10000, RZ ;  /* 0x000100000d187824 */ /* 0x000fe200078e00ff */
[----:B------:R-:W-:Y:S01]  /*1700*/  PRMT R13, R25, 0x7632, R13 ;  /* 0x00007632190d7816 */ /* 0x000fe2000000000d */
[----:B------:R-:W2:Y:S01]  /*1710*/  LDS.U16 R26, [R26] ;  /* 0x000000001a1a7984 */ /* 0x000ea20000000400 */
[----:B------:R-:W-:Y:S01]  /*1720*/  ISETP.GE.AND P2, PT, R33, R0, PT ;  /* 0x000000002100720c */ /* 0x000fe20003f46270 */
[----:B------:R-:W-:Y:S01]  /*1730*/  FADD R23, R23, R24 ;  /* 0x0000001817177221 */ /* 0x000fe20000000000 */
[----:B------:R-:W-:Y:S01]  /*1740*/  PRMT R29, R29, 0x5410, R28 ;  /* 0x000054101d1d7816 */ /* 0x000fe2000000001c */
[----:B------:R-:W2:Y:S01]  /*1750*/  LDS.U16 R14, [R14] ;  /* 0x000000000e0e7984 */ /* 0x000ea20000000400 */
[----:B------:R-:W-:-:S02]  /*1760*/  IMAD.U32 R28, R25, 0x10000, RZ ;  /* 0x00010000191c7824 */ /* 0x000fc400078e00ff */
[----:B------:R-:W-:Y:S01]  /*1770*/  IMAD.U32 R24, R13, 0x10000, RZ ;  /* 0x000100000d187824 */ /* 0x000fe200078e00ff */
[----:B------:R-:W2:Y:S01]  /*1780*/  LDS.U16 R12, [R12] ;  /* 0x000000000c0c7984 */ /* 0x000ea20000000400 */
[----:B------:R-:W-:Y:S02]  /*1790*/  HFMA2.BF16_V2 R15, R15, R29, -RZ ;  /* 0x0000001d0f0f7231 */ /* 0x000fe400003000ff */
[----:B------:R-:W-:Y:S01]  /*17a0*/  FADD R23, R23, R28 ;  /* 0x0000001c17177221 */ /* 0x000fe20000000000 */
[----:B------:R-:W-:-:S03]  /*17b0*/  IMAD.MOV.U32 R25, RZ, RZ, R9 ;  /* 0x000000ffff197224 */ /* 0x000fc600078e0009 */
[----:B------:R-:W-:Y:S01]  /*17c0*/  FADD R23, R23, R24 ;  /* 0x0000001817177221 */ /* 0x000fe20000000000 */
[----:B------:R-:W-:Y:S01]  /*17d0*/  IMAD.MOV.U32 R24, RZ, RZ, R8 ;  /* 0x000000ffff187224 */ /* 0x000fe200078e0008 */
[C---:B------:R-:W-:Y:S01]  /*17e0*/  PRMT R13, R15.reuse, 0x7632, R13 ;  /* 0x000076320f0d7816 */ /* 0x040fe2000000000d */
[----:B------:R-:W-:Y:S02]  /*17f0*/  IMAD.U32 R28, R15, 0x10000, RZ ;  /* 0x000100000f1c7824 */ /* 0x000fe400078e00ff */
[-C--:B0-----:R-:W-:Y:S02]  /*1800*/  HMUL2.BF16_V2 R31, R22.H0_H0, R17.reuse.H0_H0 ;  /* 0x20000011161f7232 */ /* 0x081fe40000200800 */
[----:B------:R-:W-:Y:S02]  /*1810*/  IMAD.MOV.U32 R22, RZ, RZ, R11 ;  /* 0x000000ffff167224 */ /* 0x000fe400078e000b */
[----:B------:R-:W-:Y:S02]  /*1820*/  IMAD.U32 R13, R13, 0x10000, RZ ;  /* 0x000100000d0d7824 */ /* 0x000fe400078e00ff */
[----:B------:R-:W-:Y:S01]  /*1830*/  FADD R28, R23, R28 ;  /* 0x0000001c171c7221 */ /* 0x000fe20000000000 */
[----:B---3--:R-:W-:-:S02]  /*1840*/  HMUL2.BF16_V2 R30, R30.H0_H0, R17.H0_H0 ;  /* 0x200000111e1e7232 */ /* 0x008fc40000200800 */
[----:B------:R-:W-:Y:S02]  /*1850*/  IMAD.MOV.U32 R23, RZ, RZ, R10 ;  /* 0x000000ffff177224 */ /* 0x000fe400078e000a */
[-C--:B----4-:R-:W-:Y:S02]  /*1860*/  HMUL2.BF16_V2 R32, R32.H0_H0, R17.reuse.H0_H0 ;  /* 0x2000001120207232 */ /* 0x090fe40000200800 */
[----:B------:R-:W-:Y:S01]  /*1870*/  FADD R28, R28, R13 ;  /* 0x0000000d1c1c7221 */ /* 0x000fe20000000000 */
[-C--:B-1----:R-:W-:Y:S02]  /*1880*/  HMUL2.BF16_V2 R34, R34.H0_H0, R17.reuse.H0_H0 ;  /* 0x2000001122227232 */ /* 0x082fe40000200800 */
[-C--:B-----5:R-:W-:Y:S02]  /*1890*/  HMUL2.BF16_V2 R35, R36.H0_H0, R17.reuse.H0_H0 ;  /* 0x2000001124237232 */ /* 0x0a0fe40000200800 */
[-C--:B--2---:R-:W-:Y:S02]  /*18a0*/  HMUL2.BF16_V2 R26, R26.H0_H0, R17.reuse.H0_H0 ;  /* 0x200000111a1a7232 */ /* 0x084fe40000200800 */
[----:B------:R-:W-:-:S02]  /*18b0*/  HMUL2.BF16_V2 R29, R14.H0_H0, R17.H0_H0 ;  /* 0x200000110e1d7232 */ /* 0x000fc40000200800 */
[----:B------:R-:W-:Y:S01]  /*18c0*/  HMUL2.BF16_V2 R27, R12.H0_H0, R17.H0_H0 ;  /* 0x200000110c1b7232 */ /* 0x000fe20000200800 */
[----:B------:R-:W-:Y:S06]  /*18d0*/  @!P2 BRA `(.L_x_45) ;  /* 0x00000000008ca947 */ /* 0x000fec0003800000 */
[C---:B------:R-:W-:Y:S01]  /*18e0*/  VIADD R9, R5.reuse, 0xa ;  /* 0x0000000a05097836 */ /* 0x040fe20000000000 */
[----:B------:R-:W-:Y:S01]  /*18f0*/  PRMT R12, RZ, 0x7610, R12 ;  /* 0x00007610ff0c7816 */ /* 0x000fe2000000000c */
[C---:B------:R-:W-:Y:S02]  /*1900*/  VIADD R13, R5.reuse, 0xc ;  /* 0x0000000c050d7836 */ /* 0x040fe40000000000 */
[----:B------:R-:W-:Y:S01]  /*1910*/  VIADD R15, R5, 0xe ;  /* 0x0000000e050f7836 */ /* 0x000fe20000000000 */
[-C--:B------:R-:W-:Y:S01]  /*1920*/  ISETP.GE.AND P6, PT, R9, R0.reuse, PT ;  /* 0x000000000900720c */ /* 0x080fe20003fc6270 */
[----:B------:R-:W-:Y:S01]  /*1930*/  VIADD R9, R5, 0x9 ;  /* 0x0000000905097836 */ /* 0x000fe20000000000 */
[-C--:B------:R-:W-:Y:S01]  /*1940*/  ISETP.GE.AND P2, PT, R13, R0.reuse, PT ;  /* 0x000000000d00720c */ /* 0x080fe20003f46270 */
[----:B------:R-:W2:Y:S01]  /*1950*/  @!P1 LDG.E.U16.CONSTANT R12, desc[UR6][R20.64+0x10] ;  /* 0x00001006140c9981 */ /* 0x000ea2000c1e9500 */
[-C--:B------:R-:W-:Y:S01]  /*1960*/  ISETP.GE.AND P5, PT, R15, R0.reuse, PT ;  /* 0x000000000f00720c */ /* 0x080fe20003fa6270 */
[----:B------:R-:W-:Y:S01]  /*1970*/  VIADD R15, R5, 0xd ;  /* 0x0000000d050f7836 */ /* 0x000fe20000000000 */
[----:B------:R-:W-:Y:S01]  /*1980*/  ISETP.GE.AND P4, PT, R9, R0, PT ;  /* 0x000000000900720c */ /* 0x000fe20003f86270 */
[----:B------:R-:W-:-:S05]  /*1990*/  VIADD R9, R5, 0xb ;  /* 0x0000000b05097836 */ /* 0x000fca0000000000 */
[-C--:B------:R-:W-:Y:S01]  /*19a0*/  ISETP.GE.AND P3, PT, R9, R0.reuse, PT ;  /* 0x000000000900720c */ /* 0x080fe20003f66270 */
[----:B------:R-:W-:Y:S01]  /*19b0*/  VIADD R9, R5, 0xf ;  /* 0x0000000f05097836 */ /* 0x000fe20000000000 */
[----:B------:R-:W-:Y:S02]  /*19c0*/  @P6 PRMT R13, RZ, 0x7610, R13 ;  /* 0x00007610ff0d6816 */ /* 0x000fe4000000000d */
[-C--:B------:R-:W-:Y:S02]  /*19d0*/  ISETP.GE.AND P1, PT, R15, R0.reuse, PT ;  /* 0x000000000f00720c */ /* 0x080fe40003f26270 */
[----:B------:R-:W-:Y:S01]  /*19e0*/  @P2 PRMT R14, RZ, 0x7610, R14 ;  /* 0x00007610ff0e2816 */ /* 0x000fe2000000000e */
[----:B------:R-:W3:Y:S04]  /*19f0*/  @!P4 LDG.E.U16.CONSTANT R37, desc[UR6][R20.64+0x12] ;  /* 0x000012061425c981 */ /* 0x000ee8000c1e9500 */
[----:B------:R-:W4:Y:S01]  /*1a00*/  @!P6 LDG.E.U16.CONSTANT R13, desc[UR6][R20.64+0x14] ;  /* 0x00001406140de981 */ /* 0x000f22000c1e9500 */
[----:B------:R-:W-:-:S02]  /*1a10*/  ISETP.GE.AND P6, PT, R9, R0, PT ;  /* 0x000000000900720c */ /* 0x000fc40003fc6270 */
[----:B------:R-:W-:Y:S01]  /*1a20*/  @P5 PRMT R9, RZ, 0x7610, R9 ;  /* 0x00007610ff095816 */ /* 0x000fe20000000009 */
[----:B------:R-:W5:Y:S04]  /*1a30*/  @!P2 LDG.E.U16.CONSTANT R14, desc[UR6][R20.64+0x18] ;  /* 0x00001806140ea981 */ /* 0x000f68000c1e9500 */
[----:B------:R-:W5:Y:S04]  /*1a40*/  @!P1 LDG.E.U16.CONSTANT R15, desc[UR6][R20.64+0x1a] ;  /* 0x00001a06140f9981 */ /* 0x000f68000c1e9500 */
[----:B------:R-:W5:Y:S04]  /*1a50*/  @!P5 LDG.E.U16.CONSTANT R9, desc[UR6][R20.64+0x1c] ;  /* 0x00001c061409d981 */ /* 0x000f68000c1e9500 */
[----:B------:R-:W5:Y:S04]  /*1a60*/  @!P3 LDG.E.U16.CONSTANT R36, desc[UR6][R20.64+0x16] ;  /* 0x000016061424b981 */ /* 0x000f68000c1e9500 */
[----:B------:R-:W5:Y:S01]  /*1a70*/  @!P6 LDG.E.U16.CONSTANT R8, desc[UR6][R20.64+0x1e] ;  /* 0x00001e061408e981 */ /* 0x000f62000c1e9500 */
[----:B--2---:R-:W-:-:S04]  /*1a80*/  @P4 PRMT R12, R12, 0x5410, RZ ;  /* 0x000054100c0c4816 */ /* 0x004fc800000000ff */
[----:B---3--:R-:W-:Y:S02]  /*1a90*/  @!P4 PRMT R12, R12, 0x5410, R37 ;  /* 0x000054100c0cc816 */ /* 0x008fe40000000025 */
[----:B----4-:R-:W-:Y:S02]  /*1aa0*/  @P3 PRMT R13, R13, 0x5410, RZ ;  /* 0x000054100d0d3816 */ /* 0x010fe400000000ff */
[----:B-----5:R-:W-:-:S04]  /*1ab0*/  @P1 PRMT R14, R14, 0x5410, RZ ;  /* 0x000054100e0e1816 */ /* 0x020fc800000000ff */
[----:B------:R-:W-:Y:S02]  /*1ac0*/  @!P1 PRMT R14, R14, 0x5410, R15 ;  /* 0x000054100e0e9816 */ /* 0x000fe4000000000f */
[----:B------:R-:W-:Y:S02]  /*1ad0*/  @P6 PRMT R15, R9, 0x5410, RZ ;  /* 0x00005410090f6816 */ /* 0x000fe400000000ff */
[----:B------:R-:W-:Y:S02]  /*1ae0*/  @!P3 PRMT R13, R13, 0x5410, R36 ;  /* 0x000054100d0db816 */ /* 0x000fe40000000024 */
[----:B------:R-:W-:Y:S01]  /*1af0*/  @!P6 PRMT R15, R9, 0x5410, R8 ;  /* 0x00005410090fe816 */ /* 0x000fe20000000008 */
[----:B------:R-:W-:Y:S06]  /*1b00*/  BRA `(.L_x_46) ;  /* 0x0000000000047947 */ /* 0x000fec0003800000 */
.L_x_45:
[----:B------:R0:W5:Y:S02]  /*1b10*/  LDG.E.128.CONSTANT R12, desc[UR6][R18.64+0x10] ;  /* 0x00001006120c7981 */ /* 0x000164000c1e9d00 */
.L_x_46:
[----:B------:R-:W-:Y:S05]  /*1b20*/  BSYNC.RECONVERGENT B1 ;  /* 0x0000000000017941 */ /* 0x000fea0003800200 */
.L_x_44:
[----:B------:R-:W-:Y:S01]  /*1b30*/  PRMT R30, R30, 0x5410, R32 ;  /* 0x000054101e1e7816 */ /* 0x000fe20000000020 */
[----:B------:R-:W-:Y:S01]  /*1b40*/  BSSY.RECONVERGENT B1, `(.L_x_47) ;  /* 0x000006c000017945 */ /* 0x000fe20003800200 */
[----:B------:R-:W-:Y:S02]  /*1b50*/  PRMT R34, R34, 0x5410, R35 ;  /* 0x0000541022227816 */ /* 0x000fe40000000023 */
[--C-:B------:R-:W-:Y:S01]  /*1b60*/  SHF.R.U32.HI R36, RZ, 0x3, R10.reuse ;  /* 0x00000003ff247819 */ /* 0x100fe2000001160a */
[----:B-----5:R-:W-:Y:S02]  /*1b70*/  HFMA2.BF16_V2 R8, R12, R30, -RZ ;  /* 0x0000001e0c087231 */ /* 0x020fe400003000ff */
[----:B------:R-:W-:Y:S02]  /*1b80*/  HMUL2.BF16_V2 R13, R13, R34 ;  /* 0x000000220d0d7232 */ /* 0x000fe40000200000 */
[----:B------:R-:W-:Y:S01]  /*1b90*/  IMAD.SHL.U32 R34, R10, 0x2, RZ ;  /* 0x000000020a227824 */ /* 0x000fe200078e00ff */
[----:B------:R-:W-:-:S02]  /*1ba0*/  SHF.R.U32.HI R32, RZ, 0x13, R10 ;  /* 0x00000013ff207819 */ /* 0x000fc4000001160a */
[--C-:B------:R-:W-:Y:S02]  /*1bb0*/  SHF.R.U32.HI R30, RZ, 0xf, R10.reuse ;  /* 0x0000000fff1e7819 */ /* 0x100fe4000001160a */
[--C-:B------:R-:W-:Y:S02]  /*1bc0*/  SHF.R.U32.HI R37, RZ, 0x1b, R10.reuse ;  /* 0x0000001bff257819 */ /* 0x100fe4000001160a */
[----:B------:R-:W-:Y:S01]  /*1bd0*/  SHF.R.U32.HI R35, RZ, 0x17, R10 ;  /* 0x00000017ff237819 */ /* 0x000fe2000001160a */
[C---:B------:R-:W-:Y:S01]  /*1be0*/  IMAD.U32 R9, R8.reuse, 0x10000, RZ ;  /* 0x0001000008097824 */ /* 0x040fe200078e00ff */
[----:B------:R-:W-:Y:S01]  /*1bf0*/  PRMT R12, R8, 0x7632, R12 ;  /* 0x00007632080c7816 */ /* 0x000fe2000000000c */
[----:B------:R-:W-:Y:S01]  /*1c00*/  IMAD.U32 R8, R13, 0x10000, RZ ;  /* 0x000100000d087824 */ /* 0x000fe200078e00ff */
[----:B------:R-:W-:Y:S01]  /*1c10*/  LOP3.LUT R36, R36, 0x1e, RZ, 0xc0, !PT ;  /* 0x0000001e24247812 */ /* 0x000fe200078ec0ff */
[----:B------:R-:W-:Y:S01]  /*1c20*/  FADD R9, R28, R9 ;  /* 0x000000091c097221 */ /* 0x000fe20000000000 */
[----:B------:R-:W-:Y:S01]  /*1c30*/  LOP3.LUT R34, R34, 0x1e, RZ, 0xc0, !PT ;  /* 0x0000001e22227812 */ /* 0x000fe200078ec0ff */
[----:B------:R-:W-:Y:S01]  /*1c40*/  IMAD.U32 R12, R12, 0x10000, RZ ;  /* 0x000100000c0c7824 */ /* 0x000fe200078e00ff */
[----:B------:R-:W-:Y:S01]  /*1c50*/  LOP3.LUT R32, R32, 0x1e, RZ, 0xc0, !PT ;  /* 0x0000001e20207812 */ /* 0x000fe200078ec0ff */
[----:B------:R-:W-:Y:S01]  /*1c60*/  IMAD.IADD R36, R16, 0x1, R36 ;  /* 0x0000000110247824 */ /* 0x000fe200078e0224 */
[----:B------:R-:W-:Y:S01]  /*1c70*/  LOP3.LUT R30, R30, 0x1e, RZ, 0xc0, !PT ;  /* 0x0000001e1e1e7812 */ /* 0x000fe200078ec0ff */
[----:B------:R-:W-:Y:S01]  /*1c80*/  FADD R9, R9, R12 ;  /* 0x0000000c09097221 */ /* 0x000fe20000000000 */
[----:B------:R-:W-:Y:S01]  /*1c90*/  SHF.R.U32.HI R12, RZ, 0x7, R10 ;  /* 0x00000007ff0c7819 */ /* 0x000fe2000001160a */
[C---:B------:R-:W-:Y:S01]  /*1ca0*/  IMAD.IADD R34, R16.reuse, 0x1, R34 ;  /* 0x0000000110227824 */ /* 0x040fe200078e0222 */
[----:B------:R-:W-:Y:S01]  /*1cb0*/  LOP3.LUT R37, R37, 0x1e, RZ, 0xc0, !PT ;  /* 0x0000001e25257812 */ /* 0x000fe200078ec0ff */
[----:B------:R-:W-:Y:S01]  /*1cc0*/  FADD R9, R9, R8 ;  /* 0x0000000809097221 */ /* 0x000fe20000000000 */
[----:B------:R-:W-:Y:S01]  /*1cd0*/  SHF.R.U32.HI R8, RZ, 0xb, R10 ;  /* 0x0000000bff087819 */ /* 0x000fe2000001160a */
[----:B------:R-:W-:Y:S01]  /*1ce0*/  IMAD.IADD R32, R16, 0x1, R32 ;  /* 0x0000000110207824 */ /* 0x000fe200078e0220 */
[----:B------:R-:W-:Y:S01]  /*1cf0*/  LOP3.LUT R12, R12, 0x1e, RZ, 0xc0, !PT ;  /* 0x0000001e0c0c7812 */ /* 0x000fe200078ec0ff */
[----:B------:R-:W-:Y:S01]  /*1d00*/  IMAD.IADD R30, R16, 0x1, R30 ;  /* 0x00000001101e7824 */ /* 0x000fe200078e021e */
[----:B------:R-:W-:Y:S01]  /*1d10*/  LOP3.LUT R8, R8, 0x1e, RZ, 0xc0, !PT ;  /* 0x0000001e08087812 */ /* 0x000fe200078ec0ff */
[C---:B------:R-:W-:Y:S01]  /*1d20*/  IMAD.IADD R10, R16.reuse, 0x1, R37 ;  /* 0x00000001100a7824 */ /* 0x040fe200078e0225 */
[----:B------:R-:W-:Y:S01]  /*1d30*/  LOP3.LUT R35, R35, 0x1e, RZ, 0xc0, !PT ;  /* 0x0000001e23237812 */ /* 0x000fe200078ec0ff */
[C---:B------:R-:W-:Y:S01]  /*1d40*/  IMAD.IADD R12, R16.reuse, 0x1, R12 ;  /* 0x00000001100c7824 */ /* 0x040fe200078e020c */
[----:B------:R-:W-:Y:S01]  /*1d50*/  PRMT R31, R31, 0x5410, R26 ;  /* 0x000054101f1f7816 */ /* 0x000fe2000000001a */
[C---:B------:R-:W-:Y:S01]  /*1d60*/  IMAD.IADD R8, R16.reuse, 0x1, R8 ;  /* 0x0000000110087824 */ /* 0x040fe200078e0208 */
[----:B------:R-:W-:Y:S01]  /*1d70*/  PRMT R13, R13, 0x7632, R13 ;  /* 0x000076320d0d7816 */ /* 0x000fe2000000000d */
[----:B------:R-:W-:Y:S01]  /*1d80*/  IMAD.IADD R28, R16, 0x1, R35 ;  /* 0x00000001101c7824 */ /* 0x000fe200078e0223 */
[----:B------:R-:W1:Y:S01]  /*1d90*/  LDS.U16 R36, [R36] ;  /* 0x0000000024247984 */ /* 0x000e620000000400 */
[----:B------:R-:W-:Y:S01]  /*1da0*/  PRMT R29, R29, 0x5410, R27 ;  /* 0x000054101d1d7816 */ /* 0x000fe2000000001b */
[----:B------:R-:W-:-:S02]  /*1db0*/  HFMA2.BF16_V2 R14, R14, R31, -RZ ;  /* 0x0000001f0e0e7231 */ /* 0x000fc400003000ff */
[----:B------:R-:W-:Y:S01]  /*1dc0*/  IMAD.U32 R26, R13, 0x10000, RZ ;  /* 0x000100000d1a7824 */ /* 0x000fe200078e00ff */
[----:B------:R-:W2:Y:S01]  /*1dd0*/  LDS.U16 R34, [R34] ;  /* 0x0000000022227984 */ /* 0x000ea20000000400 */
[----:B------:R-:W-:Y:S02]  /*1de0*/  HMUL2.BF16_V2 R15, R15, R29 ;  /* 0x0000001d0f0f7232 */ /* 0x000fe40000200000 */
[----:B------:R-:W-:Y:S01]  /*1df0*/  FADD R9, R9, R26 ;  /* 0x0000001a09097221 */ /* 0x000fe20000000000 */
[----:B------:R-:W3:Y:S04]  /*1e00*/  LDS.U16 R8, [R8] ;  /* 0x0000000008087984 */ /* 0x000ee80000000400 */
[----:B------:R-:W4:Y:S01]  /*1e10*/  LDS.U16 R12, [R12] ;  /* 0x000000000c0c7984 */ /* 0x000f220000000400 */
[C---:B------:R-:W-:Y:S01]  /*1e20*/  PRMT R13, R14.reuse, 0x7632, R13 ;  /* 0x000076320e0d7816 */ /* 0x040fe2000000000d */
[----:B------:R-:W-:-:S02]  /*1e30*/  IMAD.U32 R14, R14, 0x10000, RZ ;  /* 0x000100000e0e7824 */ /* 0x000fc400078e00ff */
[----:B------:R-:W0:Y:S02]  /*1e40*/  LDS.U16 R32, [R32] ;  /* 0x0000000020207984 */ /* 0x000e240000000400 */
[----:B------:R-:W-:Y:S02]  /*1e50*/  IMAD.U32 R26, R13, 0x10000, RZ ;  /* 0x000100000d1a7824 */ /* 0x000fe400078e00ff */
[----:B------:R-:W-:Y:S01]  /*1e60*/  FADD R9, R9, R14 ;  /* 0x0000000e09097221 */ /* 0x000fe20000000000 */
[----:B------:R-:W0:Y:S01]  /*1e70*/  LDS.U16 R30, [R30] ;  /* 0x000000001e1e7984 */ /* 0x000e220000000400 */
[C---:B------:R-:W-:Y:S01]  /*1e80*/  IMAD.U32 R14, R15.reuse, 0x10000, RZ ;  /* 0x000100000f0e7824 */ /* 0x040fe200078e00ff */
[----:B------:R-:W-:Y:S01]  /*1e90*/  PRMT R13, R15, 0x7632, R13 ;  /* 0x000076320f0d7816 */ /* 0x000fe2000000000d */
[----:B------:R-:W-:Y:S01]  /*1ea0*/  FADD R9, R9, R26 ;  /* 0x0000001a09097221 */ /* 0x000fe20000000000 */
[----:B------:R-:W0:Y:S03]  /*1eb0*/  LDS.U16 R10, [R10] ;  /* 0x000000000a0a7984 */ /* 0x000e260000000400 */
[----:B------:R-:W-:Y:S01]  /*1ec0*/  FADD R14, R9, R14 ;  /* 0x0000000e090e7221 */ /* 0x000fe20000000000 */
[----:B------:R-:W0:Y:S01]  /*1ed0*/  LDS.U16 R28, [R28] ;  /* 0x000000001c1c7984 */ /* 0x000e220000000400 */
[----:B------:R-:W-:-:S02]  /*1ee0*/  VIADD R9, R5, 0x18 ;  /* 0x0000001805097836 */ /* 0x000fc40000000000 */
[----:B------:R-:W-:-:S03]  /*1ef0*/  IMAD.U32 R13, R13, 0x10000, RZ ;  /* 0x000100000d0d7824 */ /* 0x000fc600078e00ff */
[----:B------:R-:W-:Y:S01]  /*1f00*/  ISETP.GE.AND P1, PT, R9, R0, PT ;  /* 0x000000000900720c */ /* 0x000fe20003f26270 */
[----:B------:R-:W-:Y:S01]  /*1f10*/  FADD R29, R14, R13 ;  /* 0x0000000d0e1d7221 */ /* 0x000fe20000000000 */
[-C--:B-1----:R-:W-:Y:S02]  /*1f20*/  HMUL2.BF16_V2 R26, R36.H0_H0, R17.reuse.H0_H0 ;  /* 0x20000011241a7232 */ /* 0x082fe40000200800 */
[-C--:B--2---:R-:W-:Y:S02]  /*1f30*/  HMUL2.BF16_V2 R34, R34.H0_H0, R17.reuse.H0_H0 ;  /* 0x2000001122227232 */ /* 0x084fe40000200800 */
[-C--:B---3--:R-:W-:Y:S02]  /*1f40*/  HMUL2.BF16_V2 R8, R8.H0_H0, R17.reuse.H0_H0 ;  /* 0x2000001108087232 */ /* 0x088fe40000200800 */
[-C--:B----4-:R-:W-:Y:S02]  /*1f50*/  HMUL2.BF16_V2 R27, R12.H0_H0, R17.reuse.H0_H0 ;  /* 0x200000110c1b7232 */ /* 0x090fe40000200800 */
[----:B0-----:R-:W-:-:S02]  /*1f60*/  HMUL2.BF16_V2 R32, R32.H0_H0, R17.H0_H0 ;  /* 0x2000001120207232 */ /* 0x001fc40000200800 */
[-C--:B------:R-:W-:Y:S02]  /*1f70*/  HMUL2.BF16_V2 R30, R30.H0_H0, R17.reuse.H0_H0 ;  /* 0x200000111e1e7232 */ /* 0x080fe40000200800 */
[-C--:B------:R-:W-:Y:S02]  /*1f80*/  HMUL2.BF16_V2 R31, R10.H0_H0, R17.reuse.H0_H0 ;  /* 0x200000110a1f7232 */ /* 0x080fe40000200800 */
[----:B------:R-:W-:Y:S01]  /*1f90*/  HMUL2.BF16_V2 R28, R28.H0_H0, R17.H0_H0 ;  /* 0x200000111c1c7232 */ /* 0x000fe20000200800 */
[----:B------:R-:W-:Y:S06]  /*1fa0*/  @!P1 BRA `(.L_x_48) ;  /* 0x0000000000909947 */ /* 0x000fec0003800000 */
[----:B------:R-:W-:Y:S01]  /*1fb0*/  VIADD R13, R5, 0x12 ;  /* 0x00000012050d7836 */ /* 0x000fe20000000000 */
[-C--:B------:R-:W-:Y:S01]  /*1fc0*/  ISETP.GE.AND P6, PT, R33, R0.reuse, PT ;  /* 0x000000002100720c */ /* 0x080fe20003fc6270 */
[C---:B------:R-:W-:Y:S01]  /*1fd0*/  VIADD R15, R5.reuse, 0x14 ;  /* 0x00000014050f7836 */ /* 0x040fe20000000000 */
[----:B------:R-:W-:Y:S01]  /*1fe0*/  PRMT R12, RZ, 0x7610, R12 ;  /* 0x00007610ff0c7816 */ /* 0x000fe2000000000c */
[----:B------:R-:W-:Y:S01]  /*1ff0*/  VIADD R33, R5, 0x16 ;  /* 0x0000001605217836 */ /* 0x000fe20000000000 */
[-C--:B------:R-:W-:Y:S01]  /*2000*/  ISETP.GE.AND P1, PT, R13, R0.reuse, PT ;  /* 0x000000000d00720c */ /* 0x080fe20003f26270 */
[----:B------:R-:W-:Y:S01]  /*2010*/  VIADD R13, R5, 0x11 ;  /* 0x00000011050d7836 */ /* 0x000fe20000000000 */
[-C--:B------:R-:W-:Y:S01]  /*2020*/  ISETP.GE.AND P3, PT, R15, R0.reuse, PT ;  /* 0x000000000f00720c */ /* 0x080fe20003f66270 */
[----:B------:R-:W-:Y:S01]  /*2030*/  VIADD R15, R5, 0x15 ;  /* 0x00000015050f7836 */ /* 0x000fe20000000000 */
[-C--:B------:R-:W-:Y:S02]  /*2040*/  ISETP.GE.AND P4, PT, R33, R0.reuse, PT ;  /* 0x000000002100720c */ /* 0x080fe40003f86270 */
[----:B------:R-:W-:Y:S01]  /*2050*/  ISETP.GE.AND P2, PT, R13, R0, PT ;  /* 0x000000000d00720c */ /* 0x000fe20003f46270 */
[----:B------:R-:W-:-:S02]  /*2060*/  VIADD R13, R5, 0x13 ;  /* 0x00000013050d7836 */ /* 0x000fc40000000000 */
[----:B------:R-:W2:Y:S03]  /*2070*/  @!P6 LDG.E.U16.CONSTANT R12, desc[UR6][R20.64+0x20] ;  /* 0x00002006140ce981 */ /* 0x000ea6000c1e9500 */
[-C--:B------:R-:W-:Y:S01]  /*2080*/  ISETP.GE.AND P5, PT, R13, R0.reuse, PT ;  /* 0x000000000d00720c */ /* 0x080fe20003fa6270 */
[----:B------:R-:W-:Y:S01]  /*2090*/  VIADD R13, R5, 0x17 ;  /* 0x00000017050d7836 */ /* 0x000fe20000000000 */
[----:B------:R-:W-:Y:S02]  /*20a0*/  @P1 PRMT R36, RZ, 0x7610, R36 ;  /* 0x00007610ff241816 */ /* 0x000fe40000000024 */
[----:B------:R-:W-:-:S04]  /*20b0*/  ISETP.GE.AND P6, PT, R15, R0, PT ;  /* 0x000000000f00720c */ /* 0x000fc80003fc6270 */
[----:B------:R-:W3:Y:S01]  /*20c0*/  @!P1 LDG.E.U16.CONSTANT R36, desc[UR6][R20.64+0x24] ;  /* 0x0000240614249981 */ /* 0x000ee2000c1e9500 */
[----:B------:R-:W-:Y:S02]  /*20d0*/  ISETP.GE.AND P1, PT, R13, R0, PT ;  /* 0x000000000d00720c */ /* 0x000fe40003f26270 */
[----:B------:R-:W-:Y:S01]  /*20e0*/  @P3 PRMT R14, RZ, 0x7610, R14 ;  /* 0x00007610ff0e3816 */ /* 0x000fe2000000000e */
[----:B------:R-:W4:Y:S01]  /*20f0*/  @!P2 LDG.E.U16.CONSTANT R13, desc[UR6][R20.64+0x22] ;  /* 0x00002206140da981 */ /* 0x000f22000c1e9500 */
[----:B------:R-:W-:-:S03]  /*2100*/  @P4 PRMT R15, RZ, 0x7610, R15 ;  /* 0x00007610ff0f4816 */ /* 0x000fc6000000000f */
[----:B------:R-:W5:Y:S04]  /*2110*/  @!P5 LDG.E.U16.CONSTANT R35, desc[UR6][R20.64+0x26] ;  /* 0x000026061423d981 */ /* 0x000f68000c1e9500 */
        /* <DEDUP_REMOVED lines=11> */
[----:B------:R-:W-:Y:S01]  /*21d0*/  @!P1 PRMT R15, R15, 0x5410, R10 ;  /* 0x000054100f0f9816 */ /* 0x000fe2000000000a */
[----:B------:R-:W-:Y:S06]  /*21e0*/  BRA `(.L_x_49) ;  /* 0x0000000000047947 */ /* 0x000fec0003800000 */
.L_x_48:
[----:B------:R0:W5:Y:S02]  /*21f0*/  LDG.E.128.CONSTANT R12, desc[UR6][R18.64+0x20] ;  /* 0x00002006120c7981 */ /* 0x000164000c1e9d00 */
.L_x_49:
[----:B------:R-:W-:Y:S05]  /*2200*/  BSYNC.RECONVERGENT B1 ;  /* 0x0000000000017941 */ /* 0x000fea0003800200 */
.L_x_47:
[----:B------:R-:W-:Y:S01]  /*2210*/  PRMT R37, R26, 0x5410, R34 ;  /* 0x000054101a257816 */ /* 0x000fe20000000022 */
[----:B------:R-:W-:Y:S01]  /*2220*/  IMAD.SHL.U32 R26, R11, 0x2, RZ ;  /* 0x000000020b1a7824 */ /* 0x000fe200078e00ff */
[--C-:B------:R-:W-:Y:S01]  /*2230*/  SHF.R.U32.HI R10, RZ, 0x3, R11.reuse ;  /* 0x00000003ff0a7819 */ /* 0x100fe2000001160b */
[----:B------:R-:W-:Y:S01]  /*2240*/  BSSY.RECONVERGENT B1, `(.L_x_50) ;  /* 0x000006a000017945 */ /* 0x000fe20003800200 */
[--C-:B------:R-:W-:Y:S01]  /*2250*/  SHF.R.U32.HI R36, RZ, 0xb, R11.reuse ;  /* 0x0000000bff247819 */ /* 0x100fe2000001160b */
[----:B-----5:R-:W-:Y:S01]  /*2260*/  HFMA2.BF16_V2 R37, R12, R37, -RZ ;  /* 0x000000250c257231 */ /* 0x020fe200003000ff */
[--C-:B------:R-:W-:Y:S02]  /*2270*/  SHF.R.U32.HI R12, RZ, 0x7, R11.reuse ;  /* 0x00000007ff0c7819 */ /* 0x100fe4000001160b */
[--C-:B------:R-:W-:Y:S02]  /*2280*/  SHF.R.U32.HI R33, RZ, 0x13, R11.reuse ;  /* 0x00000013ff217819 */ /* 0x100fe4000001160b */
[----:B------:R-:W-:-:S02]  /*2290*/  SHF.R.U32.HI R34, RZ, 0xf, R11 ;  /* 0x0000000fff227819 */ /* 0x000fc4000001160b */
[--C-:B------:R-:W-:Y:S02]  /*22a0*/  SHF.R.U32.HI R35, RZ, 0x1b, R11.reuse ;  /* 0x0000001bff237819 */ /* 0x100fe4000001160b */
[----:B------:R-:W-:Y:S02]  /*22b0*/  SHF.R.U32.HI R11, RZ, 0x17, R11 ;  /* 0x00000017ff0b7819 */ /* 0x000fe4000001160b */
[----:B------:R-:W-:Y:S02]  /*22c0*/  LOP3.LUT R10, R10, 0x1e, RZ, 0xc0, !PT ;  /* 0x0000001e0a0a7812 */ /* 0x000fe400078ec0ff */
[----:B------:R-:W-:Y:S02]  /*22d0*/  LOP3.LUT R26, R26, 0x1e, RZ, 0xc0, !PT ;  /* 0x0000001e1a1a7812 */ /* 0x000fe400078ec0ff */
[----:B------:R-:W-:Y:S01]  /*22e0*/  LOP3.LUT R36, R36, 0x1e, RZ, 0xc0, !PT ;  /* 0x0000001e24247812 */ /* 0x000fe200078ec0ff */
[----:B------:R-:W-:Y:S01]  /*22f0*/  IMAD.IADD R10, R16, 0x1, R10 ;  /* 0x00000001100a7824 */ /* 0x000fe200078e020a */
        /* <DEDUP_REMOVED lines=8> */
[----:B------:R-:W-:Y:S01]  /*2380*/  LOP3.LUT R11, R11, 0x1e, RZ, 0xc0, !PT ;  /* 0x0000001e0b0b7812 */ /* 0x000fe200078ec0ff */
[----:B------:R-:W-:Y:S01]  /*2390*/  IMAD.IADD R34, R16, 0x1, R34 ;  /* 0x0000000110227824 */ /* 0x000fe200078e0222 */
[----:B------:R-:W-:Y:S01]  /*23a0*/  PRMT R8, R8, 0x5410, R27 ;  /* 0x0000541008087816 */ /* 0x000fe2000000001b */
[C---:B------:R-:W-:Y:S01]  /*23b0*/  IMAD.IADD R35, R16.reuse, 0x1, R35 ;  /* 0x0000000110237824 */ /* 0x040fe200078e0223 */
[C---:B------:R-:W-:Y:S01]  /*23c0*/  PRMT R27, R37.reuse, 0x7632, R27 ;  /* 0x00007632251b7816 */ /* 0x040fe2000000001b */
[----:B------:R-:W-:Y:S01]  /*23d0*/  IMAD.IADD R11, R16, 0x1, R11 ;  /* 0x00000001100b7824 */ /* 0x000fe200078e020b */
[----:B------:R-:W-:Y:S01]  /*23e0*/  PRMT R32, R32, 0x5410, R30 ;  /* 0x0000541020207816 */ /* 0x000fe2000000001e */
[----:B------:R-:W-:-:S02]  /*23f0*/  IMAD.U32 R16, R37, 0x10000, RZ ;  /* 0x0001000025107824 */ /* 0x000fc400078e00ff */
[----:B------:R-:W-:Y:S02]  /*2400*/  HMUL2.BF16_V2 R13, R13, R8 ;  /* 0x000000080d0d7232 */ /* 0x000fe40000200000 */
[----:B------:R-:W-:Y:S01]  /*2410*/  IMAD.U32 R27, R27, 0x10000, RZ ;  /* 0x000100001b1b7824 */ /* 0x000fe200078e00ff */
[----:B------:R-:W1:Y:S01]  /*2420*/  LDS.U16 R10, [R10] ;  /* 0x000000000a0a7984 */ /* 0x000e620000000400 */
[----:B------:R-:W-:Y:S01]  /*2430*/  FADD R16, R29, R16 ;  /* 0x000000101d107221 */ /* 0x000fe20000000000 */
[----:B------:R-:W-:Y:S01]  /*2440*/  HFMA2.BF16_V2 R14, R14, R32, -RZ ;  /* 0x000000200e0e7231 */ /* 0x000fe200003000ff */
[----:B------:R-:W-:Y:S01]  /*2450*/  PRMT R31, R31, 0x5410, R28 ;  /* 0x000054101f1f7816 */ /* 0x000fe2000000001c */
[----:B------:R-:W2:Y:S01]  /*2460*/  LDS.U16 R26, [R26] ;  /* 0x000000001a1a7984 */ /* 0x000ea20000000400 */
[----:B------:R-:W-:Y:S01]  /*2470*/  FADD R16, R16, R27 ;  /* 0x0000001b10107221 */ /* 0x000fe20000000000 */
[C---:B------:R-:W-:Y:S01]  /*2480*/  IMAD.U32 R27, R13.reuse, 0x10000, RZ ;  /* 0x000100000d1b7824 */ /* 0x040fe200078e00ff */
[----:B------:R-:W-:Y:S01]  /*2490*/  PRMT R13, R13, 0x7632, R13 ;  /* 0x000076320d0d7816 */ /* 0x000fe2000000000d */
[----:B------:R-:W3:Y:S02]  /*24a0*/  LDS.U16 R36, [R36] ;  /* 0x0000000024247984 */ /* 0x000ee40000000400 */
[----:B------:R-:W-:Y:S01]  /*24b0*/  FADD R16, R16, R27 ;  /* 0x0000001b10107221 */ /* 0x000fe20000000000 */
[----:B------:R-:W-:Y:S01]  /*24c0*/  HMUL2.BF16_V2 R27, R15, R31 ;  /* 0x0000001f0f1b7232 */ /* 0x000fe20000200000 */
[----:B------:R-:W4:Y:S01]  /*24d0*/  LDS.U16 R12, [R12] ;  /* 0x000000000c0c7984 */ /* 0x000f220000000400 */
[----:B------:R-:W-:Y:S01]  /*24e0*/  IMAD.U32 R13, R13, 0x10000, RZ ;  /* 0x000100000d0d7824 */ /* 0x000fe200078e00ff */
[C---:B------:R-:W-:Y:S01]  /*24f0*/  PRMT R15, R14.reuse, 0x7632, R15 ;  /* 0x000076320e0f7816 */ /* 0x040fe2000000000f */
[----:B------:R-:W-:Y:S01]  /*2500*/  IMAD.U32 R14, R14, 0x10000, RZ ;  /* 0x000100000e0e7824 */ /* 0x000fe200078e00ff */
[----:B------:R-:W0:Y:S01]  /*2510*/  LDS.U16 R8, [R33] ;  /* 0x0000000021087984 */ /* 0x000e220000000400 */
[----:B------:R-:W-:-:S02]  /*2520*/  FADD R13, R16, R13 ;  /* 0x0000000d100d7221 */ /* 0x000fc40000000000 */
[----:B------:R-:W-:Y:S01]  /*2530*/  IMAD.U32 R16, R15, 0x10000, RZ ;  /* 0x000100000f107824 */ /* 0x000fe200078e00ff */
[----:B------:R-:W0:Y:S01]  /*2540*/  LDS.U16 R34, [R34] ;  /* 0x0000000022227984 */ /* 0x000e220000000400 */
[----:B------:R-:W-:Y:S01]  /*2550*/  FADD R13, R13, R14 ;  /* 0x0000000e0d0d7221 */ /* 0x000fe20000000000 */
[C---:B------:R-:W-:Y:S01]  /*2560*/  PRMT R15, R27.reuse, 0x7632, R15 ;  /* 0x000076321b0f7816 */ /* 0x040fe2000000000f */
[----:B------:R-:W-:Y:S01]  /*2570*/  IMAD.U32 R14, R27, 0x10000, RZ ;  /* 0x000100001b0e7824 */ /* 0x000fe200078e00ff */
[----:B------:R-:W0:Y:S01]  /*2580*/  LDS.U16 R35, [R35] ;  /* 0x0000000023237984 */ /* 0x000e220000000400 */
[----:B------:R-:W-:Y:S02]  /*2590*/  VIADD R27, R5, 0x20 ;  /* 0x00000020051b7836 */ /* 0x000fe40000000000 */
[----:B------:R-:W-:Y:S01]  /*25a0*/  FADD R13, R13, R16 ;  /* 0x000000100d0d7221 */ /* 0x000fe20000000000 */
[----:B------:R-:W-:Y:S01]  /*25b0*/  IMAD.U32 R16, R15, 0x10000, RZ ;  /* 0x000100000f107824 */ /* 0x000fe200078e00ff */
[----:B------:R-:W0:Y:S01]  /*25c0*/  LDS.U16 R11, [R11] ;  /* 0x000000000b0b7984 */ /* 0x000e220000000400 */
[----:B------:R-:W-:Y:S01]  /*25d0*/  ISETP.GE.AND P1, PT, R27, R0, PT ;  /* 0x000000001b00720c */ /* 0x000fe20003f26270 */
[----:B------:R-:W-:-:S04]  /*25e0*/  FADD R13, R13, R14 ;  /* 0x0000000e0d0d7221 */ /* 0x000fc80000000000 */
[----:B------:R-:W-:Y:S01]  /*25f0*/  FADD R13, R13, R16 ;  /* 0x000000100d0d7221 */ /* 0x000fe20000000000 */
[-C--:B-1----:R-:W-:Y:S02]  /*2600*/  HMUL2.BF16_V2 R10, R10.H0_H0, R17.reuse.H0_H0 ;  /* 0x200000110a0a7232 */ /* 0x082fe40000200800 */
[-C--:B--2---:R-:W-:Y:S02]  /*2610*/  HMUL2.BF16_V2 R26, R26.H0_H0, R17.reuse.H0_H0 ;  /* 0x200000111a1a7232 */ /* 0x084fe40000200800 */
[-C--:B---3--:R-:W-:Y:S02]  /*2620*/  HMUL2.BF16_V2 R36, R36.H0_H0, R17.reuse.H0_H0 ;  /* 0x2000001124247232 */ /* 0x088fe40000200800 */
[-C--:B----4-:R-:W-:Y:S02]  /*2630*/  HMUL2.BF16_V2 R12, R12.H0_H0, R17.reuse.H0_H0 ;  /* 0x200000110c0c7232 */ /* 0x090fe40000200800 */
[-C--:B0-----:R-:W-:Y:S02]  /*2640*/  HMUL2.BF16_V2 R8, R8.H0_H0, R17.reuse.H0_H0 ;  /* 0x2000001108087232 */ /* 0x081fe40000200800 */
[----:B------:R-:W-:-:S02]  /*2650*/  HMUL2.BF16_V2 R34, R34.H0_H0, R17.H0_H0 ;  /* 0x2000001122227232 */ /* 0x000fc40000200800 */
[-C--:B------:R-:W-:Y:S02]  /*2660*/  HMUL2.BF16_V2 R35, R35.H0_H0, R17.reuse.H0_H0 ;  /* 0x2000001123237232 */ /* 0x080fe40000200800 */
[----:B------:R-:W-:Y:S01]  /*2670*/  HMUL2.BF16_V2 R11, R11.H0_H0, R17.H0_H0 ;  /* 0x200000110b0b7232 */ /* 0x000fe20000200800 */
[----:B------:R-:W-:Y:S06]  /*2680*/  @!P1 BRA `(.L_x_51) ;  /* 0x0000000000909947 */ /* 0x000fec0003800000 */
[----:B------:R-:W-:Y:S01]  /*2690*/  VIADD R15, R5, 0x1a ;  /* 0x0000001a050f7836 */ /* 0x000fe20000000000 */
[-C--:B------:R-:W-:Y:S01]  /*26a0*/  ISETP.GE.AND P6, PT, R9, R0.reuse, PT ;  /* 0x000000000900720c */ /* 0x080fe20003fc6270 */
[C---:B------:R-:W-:Y:S02]  /*26b0*/  VIADD R17, R5.reuse, 0x1e ;  /* 0x0000001e05117836 */ /* 0x040fe40000000000 */
[----:B------:R-:W-:Y:S01]  /*26c0*/  VIADD R9, R5, 0x19 ;  /* 0x0000001905097836 */ /* 0x000fe20000000000 */
[-C--:B------:R-:W-:Y:S01]  /*26d0*/  ISETP.GE.AND P1, PT, R15, R0.reuse, PT ;  /* 0x000000000f00720c */ /* 0x080fe20003f26270 */
[----:B------:R-:W-:Y:S01]  /*26e0*/  VIADD R15, R5, 0x1c ;  /* 0x0000001c050f7836 */ /* 0x000fe20000000000 */
[-C--:B------:R-:W-:Y:S01]  /*26f0*/  ISETP.GE.AND P4, PT, R17, R0.reuse, PT ;  /* 0x000000001100720c */ /* 0x080fe20003f86270 */
[----:B------:R-:W-:Y:S01]  /*2700*/  VIADD R17, R5, 0x1b ;  /* 0x0000001b05117836 */ /* 0x000fe20000000000 */
[-C--:B------:R-:W-:Y:S01]  /*2710*/  ISETP.GE.AND P2, PT, R9, R0.reuse, PT ;  /* 0x000000000900720c */ /* 0x080fe20003f46270 */
[----:B------:R-:W-:Y:S01]  /*2720*/  VIADD R19, R5, 0x1d ;  /* 0x0000001d05137836 */ /* 0x000fe20000000000 */
[----:B------:R-:W-:-:S02]  /*2730*/  ISETP.GE.AND P3, PT, R15, R0, PT ;  /* 0x000000000f00720c */ /* 0x000fc40003f66270 */
[----:B------:R-:W-:Y:S02]  /*2740*/  PRMT R9, RZ, 0x7610, R9 ;  /* 0x00007610ff097816 */ /* 0x000fe40000000009 */
[-C--:B------:R-:W-:Y:S01]  /*2750*/  ISETP.GE.AND P5, PT, R17, R0.reuse, PT ;  /* 0x000000001100720c */ /* 0x080fe20003fa6270 */
[----:B------:R-:W-:Y:S02]  /*2760*/  VIADD R17, R5, 0x1f ;  /* 0x0000001f05117836 */ /* 0x000fe40000000000 */
[----:B------:R-:W-:Y:S01]  /*2770*/  @P1 PRMT R15, RZ, 0x7610, R15 ;  /* 0x00007610ff0f1816 */ /* 0x000fe2000000000f */
[----:B------:R-:W2:Y:S01]  /*2780*/  @!P6 LDG.E.U16.CONSTANT R9, desc[UR6][R20.64+0x30] ;  /* 0x000030061409e981 */ /* 0x000ea2000c1e9500 */
[-C--:B------:R-:W-:Y:S02]  /*2790*/  ISETP.GE.AND P6, PT, R19, R0.reuse, PT ;  /* 0x000000001300720c */ /* 0x080fe40003fc6270 */
[----:B------:R-:W-:Y:S01]  /*27a0*/  @P4 PRMT R27, RZ, 0x7610, R27 ;  /* 0x00007610ff1b4816 */ /* 0x000fe2000000001b */
[----:B------:R-:W3:Y:S04]  /*27b0*/  @!P2 LDG.E.U16.CONSTANT R14, desc[UR6][R20.64+0x32] ;  /* 0x00003206140ea981 */ /* 0x000ee8000c1e9500 */
[----:B------:R-:W4:Y:S01]  /*27c0*/  @!P1 LDG.E.U16.CONSTANT R15, desc[UR6][R20.64+0x34] ;  /* 0x00003406140f9981 */ /* 0x000f22000c1e9500 */
[----:B------:R-:W-:-:S02]  /*27d0*/  ISETP.GE.AND P1, PT, R17, R0, PT ;  /* 0x000000001100720c */ /* 0x000fc40003f26270 */
[----:B------:R-:W-:Y:S01]  /*27e0*/  @P3 PRMT R19, RZ, 0x7610, R19 ;  /* 0x00007610ff133816 */ /* 0x000fe20000000013 */
[----:B------:R-:W5:Y:S04]  /*27f0*/  @!P5 LDG.E.U16.CONSTANT R18, desc[UR6][R20.64+0x36] ;  /* 0x000036061412d981 */ /* 0x000f68000c1e9500 */
[----:B------:R-:W3:Y:S04]  /*2800*/  @!P6 LDG.E.U16.CONSTANT R28, desc[UR6][R20.64+0x3a] ;  /* 0x00003a06141ce981 */ /* 0x000ee8000c1e9500 */
[----:B------:R-:W3:Y:S04]  /*2810*/  @!P3 LDG.E.U16.CONSTANT R19, desc[UR6][R20.64+0x38] ;  /* 0x000038061413b981 */ /* 0x000ee8000c1e9500 */
[----:B------:R-:W3:Y:S04]  /*2820*/  @!P4 LDG.E.U16.CONSTANT R27, desc[UR6][R20.64+0x3c] ;  /* 0x00003c06141bc981 */ /* 0x000ee8000c1e9500 */
[----:B------:R-:W3:Y:S01]  /*2830*/  @!P1 LDG.E.U16.CONSTANT R30, desc[UR6][R20.64+0x3e] ;  /* 0x00003e06141e9981 */ /* 0x000ee2000c1e9500 */
[----:B--2---:R-:W-:-:S02]  /*2840*/  @P2 PRMT R16, R9, 0x5410, RZ ;  /* 0x0000541009102816 */ /* 0x004fc400000000ff */
[C---:B----4-:R-:W-:Y:S02]  /*2850*/  @P5 PRMT R17, R15.reuse, 0x5410, RZ ;  /* 0x000054100f115816 */ /* 0x050fe400000000ff */
[----:B-----5:R-:W-:Y:S02]  /*2860*/  @!P5 PRMT R17, R15, 0x5410, R18 ;  /* 0x000054100f11d816 */ /* 0x020fe40000000012 */
[----:B---3--:R-:W-:Y:S02]  /*2870*/  @!P2 PRMT R16, R9, 0x5410, R14 ;  /* 0x000054100910a816 */ /* 0x008fe4000000000e */
[C---:B------:R-:W-:Y:S02]  /*2880*/  @P6 PRMT R18, R19.reuse, 0x5410, RZ ;  /* 0x0000541013126816 */ /* 0x040fe400000000ff */
[----:B------:R-:W-:Y:S02]  /*2890*/  @!P6 PRMT R18, R19, 0x5410, R28 ;  /* 0x000054101312e816 */ /* 0x000fe4000000001c */
[----:B------:R-:W-:-:S02]  /*28a0*/  @P1 PRMT R19, R27, 0x5410, RZ ;  /* 0x000054101b131816 */ /* 0x000fc400000000ff */
[----:B------:R-:W-:Y:S01]  /*28b0*/  @!P1 PRMT R19, R27, 0x5410, R30 ;  /* 0x000054101b139816 */ /* 0x000fe2000000001e */
[----:B------:R-:W-:Y:S06]  /*28c0*/  BRA `(.L_x_52) ;  /* 0x0000000000047947 */ /* 0x000fec0003800000 */
.L_x_51:
[----:B------:R-:W5:Y:S02]  /*28d0*/  LDG.E.128.CONSTANT R16, desc[UR6][R18.64+0x30] ;  /* 0x0000300612107981 */ /* 0x000f64000c1e9d00 */
.L_x_52:
[----:B------:R-:W-:Y:S05]  /*28e0*/  BSYNC.RECONVERGENT B1 ;  /* 0x0000000000017941 */ /* 0x000fea0003800200 */
.L_x_50:
[----:B------:R-:W-:Y:S01]  /*28f0*/  PRMT R10, R10, 0x5410, R26 ;  /* 0x000054100a0a7816 */ /* 0x000fe2000000001a */
[----:B------:R-:W-:Y:S01]  /*2900*/  VIADD R5, R5, 0x400 ;  /* 0x0000040005057836 */ /* 0x000fe20000000000 */
[----:B------:R-:W-:Y:S02]  /*2910*/  PRMT R8, R8, 0x5410, R34 ;  /* 0x0000541008087816 */ /* 0x000fe40000000022 */
[----:B------:R-:W-:Y:S01]  /*2920*/  PRMT R36, R36, 0x5410, R12 ;  /* 0x0000541024247816 */ /* 0x000fe2000000000c */
[----:B-----5:R-:W-:Y:S01]  /*2930*/  HFMA2.BF16_V2 R9, R16, R10, -RZ ;  /* 0x0000000a10097231 */ /* 0x020fe200003000ff */
[----:B------:R-:W-:Y:S01]  /*2940*/  PRMT R35, R35, 0x5410, R11 ;  /* 0x0000541023237816 */ /* 0x000fe2000000000b */
[----:B------:R-:W-:Y:S02]  /*2950*/  HFMA2.BF16_V2 R18, R18, R8, -RZ ;  /* 0x0000000812127231 */ /* 0x000fe400003000ff */
[----:B------:R-:W-:Y:S01]  /*2960*/  HMUL2.BF16_V2 R14, R17, R36 ;  /* 0x00000024110e7232 */ /* 0x000fe20000200000 */
[----:B------:R-:W-:Y:S01]  /*2970*/  ISETP.GE.AND P1, PT, R5, R0, PT ;  /* 0x000000000500720c */ /* 0x000fe20003f26270 */
[----:B------:R-:W-:-:S03]  /*2980*/  HMUL2.BF16_V2 R19, R19, R35 ;  /* 0x0000002313137232 */ /* 0x000fc60000200000 */
[C---:B------:R-:W-:Y:S01]  /*2990*/  PRMT R8, R14.reuse, 0x7632, R8 ;  /* 0x000076320e087816 */ /* 0x040fe20000000008 */
[----:B------:R-:W-:Y:S01]  /*29a0*/  IMAD.U32 R14, R14, 0x10000, RZ ;  /* 0x000100000e0e7824 */ /* 0x000fe200078e00ff */
[C---:B------:R-:W-:Y:S01]  /*29b0*/  PRMT R12, R9.reuse, 0x7632, R12 ;  /* 0x00007632090c7816 */ /* 0x040fe2000000000c */
[----:B------:R-:W-:Y:S02]  /*29c0*/  IMAD.U32 R10, R9, 0x10000, RZ ;  /* 0x00010000090a7824 */ /* 0x000fe400078e00ff */
[----:B------:R-:W-:Y:S02]  /*29d0*/  IMAD.U32 R8, R8, 0x10000, RZ ;  /* 0x0001000008087824 */ /* 0x000fe400078e00ff */
[----:B------:R-:W-:Y:S02]  /*29e0*/  IMAD.U32 R9, R12, 0x10000, RZ ;  /* 0x000100000c097824 */ /* 0x000fe400078e00ff */
[----:B------:R-:W-:Y:S01]  /*29f0*/  FADD R10, R13, R10 ;  /* 0x0000000a0d0a7221 */ /* 0x000fe20000000000 */
[----:B------:R-:W-:-:S03]  /*2a00*/  PRMT R12, R18, 0x7632, R12 ;  /* 0x00007632120c7816 */ /* 0x000fc6000000000c */
[----:B------:R-:W-:Y:S01]  /*2a10*/  FADD R9, R10, R9 ;  /* 0x000000090a097221 */ /* 0x000fe20000000000 */
[----:B------:R-:W-:-:S03]  /*2a20*/  PRMT R10, R18, 0x7610, R10 ;  /* 0x00007610120a7816 */ /* 0x000fc6000000000a */
[----:B------:R-:W-:Y:S02]  /*2a30*/  FADD R9, R9, R14 ;  /* 0x0000000e09097221 */ /* 0x000fe40000000000 */
[----:B------:R-:W-:Y:S01]  /*2a40*/  IMAD.U32 R11, R10, 0x10000, RZ ;  /* 0x000100000a0b7824 */ /* 0x000fe200078e00ff */
[----:B------:R-:W-:Y:S01]  /*2a50*/  PRMT R10, R19, 0x7610, R10 ;  /* 0x00007610130a7816 */ /* 0x000fe2000000000a */
[----:B------:R-:W-:Y:S01]  /*2a60*/  FADD R8, R9, R8 ;  /* 0x0000000809087221 */ /* 0x000fe20000000000 */
[----:B------:R-:W-:Y:S01]  /*2a70*/  IMAD.U32 R9, R12, 0x10000, RZ ;  /* 0x000100000c097824 */ /* 0x000fe200078e00ff */
[----:B------:R-:W-:Y:S02]  /*2a80*/  PRMT R12, R19, 0x7632, R12 ;  /* 0x00007632130c7816 */ /* 0x000fe4000000000c */
[----:B------:R-:W-:Y:S01]  /*2a90*/  FADD R8, R8, R11 ;  /* 0x0000000b08087221 */ /* 0x000fe20000000000 */
[----:B------:R-:W-:-:S03]  /*2aa0*/  IMAD.U32 R11, R10, 0x10000, RZ ;  /* 0x000100000a0b7824 */ /* 0x000fc600078e00ff */
[----:B------:R-:W-:Y:S01]  /*2ab0*/  FADD R8, R8, R9 ;  /* 0x0000000908087221 */ /* 0x000fe20000000000 */
[----:B------:R-:W-:-:S03]  /*2ac0*/  IMAD.U32 R9, R12, 0x10000, RZ ;  /* 0x000100000c097824 */ /* 0x000fc600078e00ff */
[----:B------:R-:W-:-:S04]  /*2ad0*/  FADD R8, R8, R11 ;  /* 0x0000000b08087221 */ /* 0x000fc80000000000 */
[----:B------:R-:W-:Y:S01]  /*2ae0*/  FADD R26, R8, R9 ;  /* 0x00000009081a7221 */ /* 0x000fe20000000000 */
[----:B------:R-:W-:Y:S06]  /*2af0*/  @!P1 BRA `(.L_x_53) ;  /* 0xffffffd800f89947 */ /* 0x000fec000383ffff */
.L_x_38:
[----:B------:R-:W-:Y:S05]  /*2b00*/  BSYNC.RECONVERGENT B0 ;  /* 0x0000000000007941 */ /* 0x000fea0003800200 */
.L_x_37:
[----:B------:R-:W0:Y:S01]  /*2b10*/  SHFL.DOWN P0, R3, R26, 0x1, 0x1f ;  /* 0x08201f001a037f89 */ /* 0x000e220000000000 */
[----:B------:R-:W1:Y:S01]  /*2b20*/  LDCU UR4, c[0x0][0x380] ;  /* 0x00007000ff0477ac */ /* 0x000e620008000800 */
[----:B------:R-:W2:Y:S01]  /*2b30*/  S2R R2, SR_TID.X ;  /* 0x0000000000027919 */ /* 0x000ea20000002100 */
[----:B0-----:R-:W-:-:S05]  /*2b40*/  @P0 FADD R3, R3, R26 ;  /* 0x0000001a03030221 */ /* 0x001fca0000000000 */
[----:B------:R-:W0:Y:S01]  /*2b50*/  SHFL.DOWN P0, R0, R3, 0x2, 0x1f ;  /* 0x08401f0003007f89 */ /* 0x000e220000000000 */
[----:B--2---:R-:W-:Y:S01]  /*2b60*/  LOP3.LUT R2, R2, 0x1f, RZ, 0xc0, !PT ;  /* 0x0000001f02027812 */ /* 0x004fe200078ec0ff */
[----:B0-----:R-:W-:-:S05]  /*2b70*/  @P0 FADD R0, R3, R0 ;  /* 0x0000000003000221 */ /* 0x001fca0000000000 */
[----:B------:R-:W0:Y:S02]  /*2b80*/  SHFL.DOWN P0, R5, R0, 0x4, 0x1f ;  /* 0x08801f0000057f89 */ /* 0x000e240000000000 */
[----:B0-----:R-:W-:Y:S01]  /*2b90*/  @P0 FADD R5, R0, R5 ;  /* 0x0000000500050221 */ /* 0x001fe20000000000 */
[----:B-1----:R-:W-:-:S04]  /*2ba0*/  ISETP.GE.AND P0, PT, R7, UR4, PT ;  /* 0x0000000407007c0c */ /* 0x002fc8000bf06270 */
[----:B------:R-:W0:Y:S01]  /*2bb0*/  SHFL.DOWN P1, R4, R5, 0x8, 0x1f ;  /* 0x09001f0005047f89 */ /* 0x000e220000020000 */
[----:B------:R-:W-:Y:S01]  /*2bc0*/  ISETP.NE.OR P0, PT, R2, RZ, P0 ;  /* 0x000000ff0200720c */ /* 0x000fe20000705670 */
[----:B0-----:R-:W-:-:S05]  /*2bd0*/  @P1 FADD R4, R5, R4 ;  /* 0x0000000405041221 */ /* 0x001fca0000000000 */
[----:B------:R0:W1:Y:S07]  /*2be0*/  SHFL.DOWN P1, R9, R4, 0x10, 0x1f ;  /* 0x0a001f0004097f89 */ /* 0x00006e0000020000 */
[----:B------:R-:W-:Y:S05]  /*2bf0*/  @P0 EXIT ;  /* 0x000000000000094d */ /* 0x000fea0003800000 */
[----:B------:R-:W2:Y:S01]  /*2c00*/  LDC.64 R2, c[0x0][0x3b0] ;  /* 0x0000ec00ff027b82 */ /* 0x000ea20000000a00 */
[----:B-1----:R-:W-:-:S05]  /*2c10*/  @P1 FADD R9, R4, R9 ;  /* 0x0000000904091221 */ /* 0x002fca0000000000 */
[----:B------:R-:W-:Y:S01]  /*2c20*/  F2FP.BF16.F32.PACK_AB R9, RZ, R9 ;  /* 0x00000009ff09723e */ /* 0x000fe200000010ff */
[----:B--2---:R-:W-:-:S05]  /*2c30*/  IMAD.WIDE R2, R7, 0x2, R2 ;  /* 0x0000000207027825 */ /* 0x004fca00078e0202 */
[----:B------:R-:W-:Y:S01]  /*2c40*/  STG.E.U16 desc[UR6][R2.64], R9 ;  /* 0x0000000902007986 */ /* 0x000fe2000c101506 */
[----:B------:R-:W-:Y:S05]  /*2c50*/  EXIT ;  /* 0x000000000000794d */ /* 0x000fea0003800000 */
.L_x_54:
        /* <DEDUP_REMOVED lines=10> */
.L_x_84:


//--------------------- .text._Z26kgemm_4bit_inference_naiveI6__halfLi128ELi16EEviiiPT_PhPfPKfS2_iiii --------------------------
	.section	.text._Z26kgemm_4bit_inference_naiveI6__halfLi128ELi16EEviiiPT_PhPfPKfS2_iiii,"ax",@progbits
	.align	128
        .global         _Z26kgemm_4bit_inference_naiveI6__halfLi128ELi16EEviiiPT_PhPfPKfS2_iiii
        .type           _Z26kgemm_4bit_inference_naiveI6__halfLi128ELi16EEviiiPT_PhPfPKfS2_iiii,@function
        .size           _Z26kgemm_4bit_inference_naiveI6__halfLi128ELi16EEviiiPT_PhPfPKfS2_iiii,(.L_x_85 - _Z26kgemm_4bit_inference_naiveI6__halfLi128ELi16EEviiiPT_PhPfPKfS2_iiii)
        .other          _Z26kgemm_4bit_inference_naiveI6__halfLi128ELi16EEviiiPT_PhPfPKfS2_iiii,@"STO_CUDA_ENTRY STV_DEFAULT"
_Z26kgemm_4bit_inference_naiveI6__halfLi128ELi16EEviiiPT_PhPfPKfS2_iiii:
.text._Z26kgemm_4bit_inference_naiveI6__halfLi128ELi16EEviiiPT_PhPfPKfS2_iiii:
        /* <DEDUP_REMOVED lines=27> */
.L_x_61:
        /* <DEDUP_REMOVED lines=8> */
[----:B--2---:R-:W-:Y:S02]  /*0230*/  F2FP.F16.F32.PACK_AB R9, RZ, R9 ;  /* 0x00000009ff09723e */ /* 0x004fe400000000ff */
[----:B---3--:R-:W-:Y:S02]  /*0240*/  F2FP.F16.F32.PACK_AB R10, RZ, R10 ;  /* 0x0000000aff0a723e */ /* 0x008fe400000000ff */
[----:B------:R-:W-:Y:S02]  /*0250*/  PRMT R11, R9, 0x7610, R11 ;  /* 0x00007610090b7816 */ /* 0x000fe4000000000b */
[----:B----4-:R-:W-:Y:S02]  /*0260*/  F2FP.F16.F32.PACK_AB R6, RZ, R6 ;  /* 0x00000006ff06723e */ /* 0x010fe400000000ff */
[----:B------:R-:W-:-:S02]  /*0270*/  PRMT R12, R10, 0x7610, R12 ;  /* 0x000076100a0c7816 */ /* 0x000fc4000000000c */
[----:B-----5:R-:W-:Y:S02]  /*0280*/  F2FP.F16.F32.PACK_AB R8, RZ, R8 ;  /* 0x00000008ff08723e */ /* 0x020fe400000000ff */
        /* <DEDUP_REMOVED lines=8> */
.L_x_60:
[----:B------:R-:W-:Y:S05]  /*0310*/  BSYNC.RECONVERGENT B2 ;  /* 0x0000000000027941 */ /* 0x000fea0003800200 */
.L_x_59:
        /* <DEDUP_REMOVED lines=12> */
[----:B--2---:R-:W-:Y:S02]  /*03e0*/  F2FP.F16.F32.PACK_AB R6, RZ, R6 ;  /* 0x00000006ff06723e */ /* 0x004fe400000000ff */
[----:B---3--:R-:W-:-:S03]  /*03f0*/  F2FP.F16.F32.PACK_AB R8, RZ, R8 ;  /* 0x00000008ff08723e */ /* 0x008fc600000000ff */
[----:B------:R-:W-:Y:S04]  /*0400*/  STS.U16 [R3], R6 ;  /* 0x0000000603007388 */ /* 0x000fe80000000400 */
[----:B------:R0:W-:Y:S02]  /*0410*/  STS.U16 [R3+0x2], R8 ;  /* 0x0000020803007388 */ /* 0x0001e40000000400 */
[----:B0-----:R-:W-:-:S07]  /*0420*/  VIADD R3, R3, 0x4 ;  /* 0x0000000403037836 */ /* 0x001fce0000000000 */
.L_x_63:
[----:B------:R-:W-:Y:S05]  /*0430*/  BSYNC.RECONVERGENT B2 ;  /* 0x0000000000027941 */ /* 0x000fea0003800200 */
.L_x_62:
[----:B------:R-:W-:-:S13]  /*0440*/  ISETP.NE.OR P0, PT, R2, 0x10, P0 ;  /* 0x000000100200780c */ /* 0x000fda0000705670 */
[----:B------:R-:W-:Y:S05]  /*0450*/  @!P0 BREAK.RELIABLE B0 ;  /* 0x0000000000008942 */ /* 0x000fea0003800100 */
[----:B------:R-:W-:Y:S05]  /*0460*/  @!P0 BRA `(.L_x_56) ;  /* 0x0000000000308947 */ /* 0x000fea0003800000 */
.L_x_58:
[----:B------:R-:W-:Y:S05]  /*0470*/  BSYNC.RELIABLE B0 ;  /* 0x0000000000007941 */ /* 0x000fea0003800100 */
.L_x_57:
[----:B------:R-:W-:Y:S02]  /*0480*/  IMAD.MOV.U32 R4, RZ, RZ, R9 ;  /* 0x000000ffff047224 */ /* 0x000fe400078e0009 */
[----:B------:R-:W-:-:S05]  /*0490*/  IMAD.MOV.U32 R5, RZ, RZ, R10 ;  /* 0x000000ffff057224 */ /* 0x000fca00078e000a */
[----:B------:R-:W2:Y:S01]  /*04a0*/  LDG.E R4, desc[UR6][R4.64] ;  /* 0x0000000604047981 */ /* 0x000ea2000c1e1900 */
[----:B------:R-:W-:Y:S01]  /*04b0*/  VIADD R2, R2, 0x1 ;  /* 0x0000000102027836 */ /* 0x000fe20000000000 */
[----:B------:R-:W-:-:S04]  /*04c0*/  IADD3 R9, P1, PT, R9, 0x4, RZ ;  /* 0x0000000409097810 */ /* 0x000fc80007f3e0ff */
[----:B------:R-:W-:Y:S01]  /*04d0*/  ISETP.NE.AND P0, PT, R2, 0x10, PT ;  /* 0x000000100200780c */ /* 0x000fe20003f05270 */
[----:B------:R-:W-:Y:S01]  /*04e0*/  IMAD.X R10, RZ, RZ, R10, P1 ;  /* 0x000000ffff0a7224 */ /* 0x000fe200008e060a */
[----:B--2---:R-:W-:-:S05]  /*04f0*/  F2FP.F16.F32.PACK_AB R5, RZ, R4 ;  /* 0x00000004ff05723e */ /* 0x004fca00000000ff */
[----:B------:R0:W-:Y:S02]  /*0500*/  STS.U16 [R3], R5 ;  /* 0x0000000503007388 */ /* 0x0001e40000000400 */
[----:B0-----:R-:W-:-:S04]  /*0510*/  VIADD R3, R3, 0x2 ;  /* 0x0000000203037836 */ /* 0x001fc80000000000 */
[----:B------:R-:W-:Y:S05]  /*0520*/  @P0 BRA `(.L_x_57) ;  /* 0xfffffffc00d40947 */ /* 0x000fea000383ffff */
.L_x_56:
[----:B------:R-:W-:Y:S05]  /*0530*/  BSYNC.RECONVERGENT B1 ;  /* 0x0000000000017941 */ /* 0x000fea0003800200 */
.L_x_55:
        /* <DEDUP_REMOVED lines=26> */
.L_x_80:
[----:B0-----:R-:W0:Y:S01]  /*06e0*/  LDC R11, c[0x0][0x3c4] ;  /* 0x0000f100ff0b7b82 */ /* 0x001e220000000800 */
        /* <DEDUP_REMOVED lines=24> */
[----:B--2---:R-:W-:Y:S01]  /*0870*/  F2FP.F16.F32.PACK_AB R25, RZ, R25 ;  /* 0x00000019ff19723e */ /* 0x004fe200000000ff */
        /* <DEDUP_REMOVED lines=13> */
.L_x_68:
[--C-:B------:R-:W-:Y:S02]  /*0950*/  IMAD.IADD R19, R3, 0x1, -R11.reuse ;  /* 0x0000000103137824 */ /* 0x100fe400078e0a0b */
[----:B------:R-:W-:Y:S02]  /*0960*/  IMAD.IADD R11, R2, 0x1, R11 ;  /* 0x00000001020b7824 */ /* 0x000fe400078e020b */
[----:B------:R-:W-:Y:S01]  /*0970*/  IMAD.MOV.U32 R0, RZ, RZ, 0x77 ;  /* 0x00000077ff007424 */ /* 0x000fe200078e00ff */
[C---:B------:R-:W-:Y:S02]  /*0980*/  ISETP.GT.AND P1, PT, R19.reuse, RZ, PT ;  /* 0x000000ff1300720c */ /* 0x040fe40003f24270 */
[----:B------:R-:W-:Y:S02]  /*0990*/  ISETP.GT.AND P3, PT, R19, 0x4, PT ;  /* 0x000000041300780c */ /* 0x000fe40003f64270 */
[----:B------:R-:W-:Y:S02]  /*09a0*/  IADD3 R8, P2, PT, R11, UR8, RZ ;  /* 0x000000080b087c10 */ /* 0x000fe4000ff5e0ff */
[----:B------:R-:W-:-:S02]  /*09b0*/  ISETP.GT.AND P4, PT, R19, 0x5, PT ;  /* 0x000000051300780c */ /* 0x000fc40003f84270 */
[----:B------:R-:W-:Y:S02]  /*09c0*/  LEA.HI.X.SX32 R9, R11, UR9, 0x1, P2 ;  /* 0x000000090b097c11 */ /* 0x000fe400090f0eff */
[----:B------:R-:W-:-:S03]  /*09d0*/  ISETP.GT.AND P2, PT, R19, 0x1, PT ;  /* 0x000000011300780c */ /* 0x000fc60003f44270 */
        /* <DEDUP_REMOVED lines=8> */
[----:B------:R-:W-:Y:S02]  /*0a60*/  ISETP.GT.AND P1, PT, R19, 0x2, PT ;  /* 0x000000021300780c */ /* 0x000fe40003f24270 */
[----:B--2---:R-:W-:Y:S02]  /*0a70*/  LOP3.LUT R0, R0, 0xffffff00, R17, 0xf8, !PT ;  /* 0xffffff0000007812 */ /* 0x004fe400078ef811 */
[----:B---3--:R-:W-:-:S02]  /*0a80*/  @P3 LOP3.LUT R10, R13, 0xffffff00, R16, 0xf8, !PT ;  /* 0xffffff000d0a3812 */ /* 0x008fc400078ef810 */
[----:B------:R-:W-:-:S05]  /*0a90*/  LOP3.LUT R0, R0, 0xffff00ff, RZ, 0xc0, !PT ;  /* 0xffff00ff00007812 */ /* 0x000fca00078ec0ff */
[----:B------:R-:W2:Y:S01]  /*0aa0*/  @P6 LDG.E.U8 R16, desc[UR6][R8.64+0xc] ;  /* 0x00000c0608106981 */ /* 0x000ea2000c1e1100 */
[----:B------:R-:W-:Y:S02]  /*0ab0*/  LOP3.LUT R12, R10, 0xffff00ff, RZ, 0xc0, !PT ;  /* 0xffff00ff0a0c7812 */ /* 0x000fe400078ec0ff */
[----:B------:R-:W-:Y:S02]  /*0ac0*/  @!P2 LOP3.LUT R10, R0, 0x7700, RZ, 0xfc, !PT ;  /* 0x00007700000aa812 */ /* 0x000fe400078efcff */
[----:B------:R-:W-:Y:S01]  /*0ad0*/  @!P4 LOP3.LUT R13, R12, 0x7700, RZ, 0xfc, !PT ;  /* 0x000077000c0dc812 */ /* 0x000fe200078efcff */
[----:B-----5:R-:W-:Y:S01]  /*0ae0*/  @P2 IMAD R10, R11, 0x100, R0 ;  /* 0x000001000b0a2824 */ /* 0x020fe200078e0200 */
[----:B------:R-:W-:Y:S01]  /*0af0*/  ISETP.GT.AND P3, PT, R19, 0x9, PT ;  /* 0x000000091300780c */ /* 0x000fe20003f64270 */
[----:B----4-:R-:W-:Y:S01]  /*0b00*/  @P4 IMAD R13, R15, 0x100, R12 ;  /* 0x000001000f0d4824 */ /* 0x010fe200078e020c */
[C---:B------:R-:W-:Y:S01]  /*0b10*/  ISETP.GT.AND P4, PT, R19.reuse, 0x6, PT ;  /* 0x000000061300780c */ /* 0x040fe20003f84270 */
[----:B------:R-:W3:Y:S01]  /*0b20*/  @P5 LDG.E.U8 R15, desc[UR6][R8.64+0x8] ;  /* 0x00000806080f5981 */ /* 0x000ee2000c1e1100 */
[----:B------:R-:W-:-:S03]  /*0b30*/  ISETP.GT.AND P2, PT, R19, 0xd, PT ;  /* 0x0000000d1300780c */ /* 0x000fc60003f44270 */
[----:B------:R-:W4:Y:S06]  /*0b40*/  @P1 LDG.E.U8 R11, desc[UR6][R8.64+0x2] ;  /* 0x00000206080b1981 */ /* 0x000f2c000c1e1100 */
[----:B------:R-:W5:Y:S04]  /*0b50*/  @P3 LDG.E.U8 R18, desc[UR6][R8.64+0x9] ;  /* 0x0000090608123981 */ /* 0x000f68000c1e1100 */
[----:B------:R-:W5:Y:S04]  /*0b60*/  @P4 LDG.E.U8 R14, desc[UR6][R8.64+0x6] ;  /* 0x00000606080e4981 */ /* 0x000f68000c1e1100 */
[----:B------:R-:W5:Y:S01]  /*0b70*/  @P2 LDG.E.U8 R24, desc[UR6][R8.64+0xd] ;  /* 0x00000d0608182981 */ /* 0x000f62000c1e1100 */
[----:B------:R-:W-:-:S02]  /*0b80*/  @!P5 LOP3.LUT R0, R22, 0xffffff00, RZ, 0xc0, !PT ;  /* 0xffffff001600d812 */ /* 0x000fc400078ec0ff */
[----:B------:R-:W-:Y:S02]  /*0b90*/  @!P6 LOP3.LUT R12, R23, 0xffffff00, RZ, 0xc0, !PT ;  /* 0xffffff00170ce812 */ /* 0x000fe400078ec0ff */
[----:B------:R-:W-:Y:S02]  /*0ba0*/  @!P5 LOP3.LUT R0, R0, 0x77, RZ, 0xfc, !PT ;  /* 0x000000770000d812 */ /* 0x000fe400078efcff */
[----:B------:R-:W-:Y:S02]  /*0bb0*/  @!P6 LOP3.LUT R12, R12, 0x77, RZ, 0xfc, !PT ;  /* 0x000000770c0ce812 */ /* 0x000fe400078efcff */
[----:B------:R-:W-:Y:S02]  /*0bc0*/  LOP3.LUT R10, R10, 0xff00ffff, RZ, 0xc0, !PT ;  /* 0xff00ffff0a0a7812 */ /* 0x000fe400078ec0ff */
[----:B------:R-:W-:Y:S02]  /*0bd0*/  LOP3.LUT R13, R13, 0xff00ffff, RZ, 0xc0, !PT ;  /* 0xff00ffff0d0d7812 */ /* 0x000fe400078ec0ff */
[----:B--2---:R-:W-:-:S02]  /*0be0*/  @P6 LOP3.LUT R12, R16, 0xffffff00, R23, 0xf8, !PT ;  /* 0xffffff00100c6812 */ /* 0x004fc400078ef817 */
[----:B------:R-:W-:Y:S02]  /*0bf0*/  ISETP.GT.AND P6, PT, R19, 0xe, PT ;  /* 0x0000000e1300780c */ /* 0x000fe40003fc4270 */
[----:B------:R-:W-:Y:S02]  /*0c00*/  LOP3.LUT R17, R12, 0xffff00ff, RZ, 0xc0, !PT ;  /* 0xffff00ff0c117812 */ /* 0x000fe400078ec0ff */
[----:B---3--:R-:W-:Y:S02]  /*0c10*/  @P5 LOP3.LUT R0, R15, 0xffffff00, R22, 0xf8, !PT ;  /* 0xffffff000f005812 */ /* 0x008fe400078ef816 */
[----:B------:R-:W-:Y:S02]  /*0c20*/  ISETP.GT.AND P5, PT, R19, 0xa, PT ;  /* 0x0000000a1300780c */ /* 0x000fe40003fa4270 */
[----:B------:R-:W-:Y:S02]  /*0c30*/  LOP3.LUT R15, R0, 0xffff00ff, RZ, 0xc0, !PT ;  /* 0xffff00ff000f7812 */ /* 0x000fe400078ec0ff */
[----:B------:R-:W-:Y:S01]  /*0c40*/  @!P1 LOP3.LUT R0, R10, 0x770000, RZ, 0xfc, !PT ;  /* 0x007700000a009812 */ /* 0x000fe200078efcff */
[----:B----4-:R-:W-:Y:S01]  /*0c50*/  @P1 IMAD R0, R11, 0x10000, R10 ;  /* 0x000100000b001824 */ /* 0x010fe200078e020a */
[----:B------:R-:W-:-:S02]  /*0c60*/  @!P4 LOP3.LUT R12, R13, 0x770000, RZ, 0xfc, !PT ;  /* 0x007700000d0cc812 */ /* 0x000fc400078efcff */
[----:B------:R-:W-:Y:S01]  /*0c70*/  @!P3 LOP3.LUT R16, R15, 0x7700, RZ, 0xfc, !PT ;  /* 0x000077000f10b812 */ /* 0x000fe200078efcff */
[----:B-----5:R-:W-:Y:S01]  /*0c80*/  @P3 IMAD R16, R18, 0x100, R15 ;  /* 0x0000010012103824 */ /* 0x020fe200078e020f */
[----:B------:R-:W-:Y:S01]  /*0c90*/  @!P2 LOP3.LUT R20, R17, 0x7700, RZ, 0xfc, !PT ;  /* 0x000077001114a812 */ /* 0x000fe200078efcff */
[----:B------:R-:W-:Y:S01]  /*0ca0*/  @P4 IMAD R12, R14, 0x10000, R13 ;  /* 0x000100000e0c4824 */ /* 0x000fe200078e020d */
[C---:B------:R-:W-:Y:S01]  /*0cb0*/  ISETP.GT.AND P1, PT, R19.reuse, 0x3, PT ;  /* 0x000000031300780c */ /* 0x040fe20003f24270 */
[----:B------:R-:W2:Y:S01]  /*0cc0*/  @P5 LDG.E.U8 R11, desc[UR6][R8.64+0xa] ;  /* 0x00000a06080b5981 */ /* 0x000ea2000c1e1100 */
[C---:B------:R-:W-:Y:S01]  /*0cd0*/  ISETP.GT.AND P3, PT, R19.reuse, 0xb, PT ;  /* 0x0000000b1300780c */ /* 0x040fe20003f64270 */
[----:B------:R-:W-:Y:S01]  /*0ce0*/  @P2 IMAD R20, R24, 0x100, R17 ;  /* 0x0000010018142824 */ /* 0x000fe200078e0211 */
[C---:B------:R-:W-:Y:S02]  /*0cf0*/  ISETP.GT.AND P2, PT, R19.reuse, 0x7, PT ;  /* 0x000000071300780c */ /* 0x040fe40003f44270 */
[----:B------:R-:W-:-:S02]  /*0d00*/  ISETP.GT.AND P4, PT, R19, 0xf, PT ;  /* 0x0000000f1300780c */ /* 0x000fc40003f84270 */
[----:B------:R-:W3:Y:S05]  /*0d10*/  @P6 LDG.E.U8 R19, desc[UR6][R8.64+0xe] ;  /* 0x00000e0608136981 */ /* 0x000eea000c1e1100 */
        /* <DEDUP_REMOVED lines=15> */
[----:B------:R-:W-:Y:S01]  /*0e10*/  LOP3.LUT R18, R18, 0xffffff, RZ, 0xc0, !PT ;  /* 0x00ffffff12127812 */ /* 0x000fe200078ec0ff */
[----:B----4-:R-:W-:Y:S01]  /*0e20*/  @P1 IMAD R8, R13, 0x1000000, R0 ;  /* 0x010000000d081824 */ /* 0x010fe200078e0200 */
[----:B------:R-:W-:Y:S02]  /*0e30*/  @!P3 LOP3.LUT R10, R14, 0x77000000, RZ, 0xfc, !PT ;  /* 0x770000000e0ab812 */ /* 0x000fe400078efcff */
[----:B------:R-:W-:Y:S01]  /*0e40*/  @!P4 LOP3.LUT R11, R18, 0x77000000, RZ, 0xfc, !PT ;  /* 0x77000000120bc812 */ /* 0x000fe200078efcff */
[----:B-----5:R-:W-:Y:S02]  /*0e50*/  @P2 IMAD R9, R15, 0x1000000, R12 ;  /* 0x010000000f092824 */ /* 0x020fe400078e020c */
[----:B------:R-:W-:Y:S02]  /*0e60*/  @P3 IMAD R10, R17, 0x1000000, R14 ;  /* 0x01000000110a3824 */ /* 0x000fe400078e020e */
[----:B------:R-:W-:-:S07]  /*0e70*/  @P4 IMAD R11, R21, 0x1000000, R18 ;  /* 0x01000000150b4824 */ /* 0x000fce00078e0212 */
.L_x_67:
[----:B------:R-:W-:Y:S05]  /*0e80*/  BSYNC.RECONVERGENT B1 ;  /* 0x0000000000017941 */ /* 0x000fea0003800200 */
.L_x_66:
        /* <DEDUP_REMOVED lines=36> */
[----:B-1----:R-:W-:-:S02]  /*10d0*/  HMUL2 R22, R22.H0_H0, R25.H0_H0 ;  /* 0x2000001916167232 */ /* 0x002fc40000000800 */
[----:B--2---:R-:W-:-:S05]  /*10e0*/  HMUL2 R16, R16.H0_H0, R25.H0_H0 ;  /* 0x2000001910107232 */ /* 0x004fca0000000800 */
        /* <DEDUP_REMOVED lines=37> */
.L_x_70:
[----:B------:R-:W-:Y:S05]  /*1340*/  BSYNC.RECONVERGENT B1 ;  /* 0x0000000000017941 */ /* 0x000fea0003800200 */
.L_x_69:
[----:B------:R-:W-:Y:S01]  /*1350*/  HFMA2 R12, R12, R17, -RZ ;  /* 0x000000110c0c7231 */ /* 0x000fe200001000ff */
[--C-:B------:R-:W-:Y:S01]  /*1360*/  SHF.R.U32.HI R16, RZ, 0x17, R8.reuse ;  /* 0x00000017ff107819 */ /* 0x100fe20000011608 */
[-C--:B------:R-:W-:Y:S02]  /*1370*/  HMUL2 R32, R32.H0_H0, R25.reuse.H0_H0 ;  /* 0x2000001920207232 */ /* 0x080fe40000000800 */
[----:B------:R-:W-:Y:S02]  /*1380*/  IMAD.SHL.U32 R41, R9, 0x2, RZ ;  /* 0x0000000209297824 */ /* 0x000fe400078e00ff */
[-C--:B0-----:R-:W-:Y:S01]  /*1390*/  HMUL2 R34, R34.H0_H0, R25.reuse.H0_H0 ;  /* 0x2000001922227232 */ /* 0x081fe20000000800 */
[----:B------:R-:W-:Y:S01]  /*13a0*/  LOP3.LUT R29, R16, 0x1e, RZ, 0xc0, !PT ;  /* 0x0000001e101d7812 */ /* 0x000fe200078ec0ff */
[----:B----4-:R-:W-:Y:S01]  /*13b0*/  HMUL2 R27, R30.H0_H0, R25.H0_H0 ;  /* 0x200000191e1b7232 */ /* 0x010fe20000000800 */
[--C-:B------:R-:W-:Y:S01]  /*13c0*/  SHF.R.U32.HI R35, RZ, 0x13, R9.reuse ;  /* 0x00000013ff237819 */ /* 0x100fe20000011609 */
[----:B------:R-:W-:Y:S01]  /*13d0*/  BSSY.RECONVERGENT B1, `(.L_x_71) ;  /* 0x0000071000017945 */ /* 0x000fe20003800200 */
[--C-:B------:R-:W-:Y:S01]  /*13e0*/  SHF.R.U32.HI R33, RZ, 0xf, R9.reuse ;  /* 0x0000000fff217819 */ /* 0x100fe20000011609 */
[--C-:B------:R-:W-:Y:S01]  /*13f0*/  HADD2.F32 R17, -RZ, R12.reuse.H0_H0 ;  /* 0x2000000cff117230 */ /* 0x100fe20000004100 */
[----:B------:R-:W-:Y:S01]  /*1400*/  SHF.R.U32.HI R39, RZ, 0x3, R9 ;  /* 0x00000003ff277819 */ /* 0x000fe20000011609 */
[----:B------:R-:W-:Y:S01]  /*1410*/  HADD2.F32 R22, -RZ, R12.H1_H1 ;  /* 0x3000000cff167230 */ /* 0x000fe20000004100 */
[----:B------:R-:W-:-:S02]  /*1420*/  SHF.R.U32.HI R12, RZ, 0x1b, R8 ;  /* 0x0000001bff0c7819 */ /* 0x000fc40000011608 */
[----:B------:R-:W-:Y:S01]  /*1430*/  FADD R17, R17, R26 ;  /* 0x0000001a11117221 */ /* 0x000fe20000000000 */
[--C-:B------:R-:W-:Y:S02]  /*1440*/  SHF.R.U32.HI R43, RZ, 0xb, R9.reuse ;  /* 0x0000000bff2b7819 */ /* 0x100fe40000011609 */
[--C-:B------:R-:W-:Y:S01]  /*1450*/  SHF.R.U32.HI R37, RZ, 0x7, R9.reuse ;  /* 0x00000007ff257819 */ /* 0x100fe20000011609 */
[----:B------:R-:W-:Y:S01]  /*1460*/  FADD R23, R17, R22 ;  /* 0x0000001611177221 */ /* 0x000fe20000000000 */
[----:B------:R-:W-:Y:S02]  /*1470*/  LOP3.LUT R17, R12, 0x1e, RZ, 0xc0, !PT ;  /* 0x0000001e0c117812 */ /* 0x000fe400078ec0ff */
[----:B------:R-:W-:Y:S02]  /*1480*/  SHF.R.U32.HI R31, RZ, 0x1b, R9 ;  /* 0x0000001bff1f7819 */ /* 0x000fe40000011609 */
[----:B------:R-:W-:Y:S01]  /*1490*/  PRMT R32, R32, 0x5410, R34 ;  /* 0x0000541020207816 */ /* 0x000fe20000000022 */
[----:B------:R-:W-:-:S02]  /*14a0*/  IMAD.IADD R38, R24, 0x1, R17 ;  /* 0x0000000118267824 */ /* 0x000fc400078e0211 */
[----:B------:R-:W-:Y:S02]  /*14b0*/  HMUL2 R17, R28.H0_H0, R25.H0_H0 ;  /* 0x200000191c117232 */ /* 0x000fe40000000800 */
[C---:B------:R-:W-:Y:S01]  /*14c0*/  IMAD.IADD R28, R24.reuse, 0x1, R29 ;  /* 0x00000001181c7824 */ /* 0x040fe200078e021d */
[----:B------:R-:W-:Y:S02]  /*14d0*/  SHF.R.U32.HI R29, RZ, 0x17, R9 ;  /* 0x00000017ff1d7819 */ /* 0x000fe40000011609 */
[----:B------:R-:W-:Y:S01]  /*14e0*/  LOP3.LUT R35, R35, 0x1e, RZ, 0xc0, !PT ;  /* 0x0000001e23237812 */ /* 0x000fe200078ec0ff */
[----:B------:R-:W0:Y:S01]  /*14f0*/  LDS.U16 R38, [R38] ;  /* 0x0000000026267984 */ /* 0x000e220000000400 */
[----:B------:R-:W-:Y:S01]  /*1500*/  LOP3.LUT R33, R33, 0x1e, RZ, 0xc0, !PT ;  /* 0x0000001e21217812 */ /* 0x000fe200078ec0ff */
[----:B------:R-:W-:Y:S01]  /*1510*/  HFMA2 R13, R13, R32, -RZ ;  /* 0x000000200d0d7231 */ /* 0x000fe200001000ff */
[----:B------:R-:W-:Y:S01]  /*1520*/  LOP3.LUT R39, R39, 0x1e, RZ, 0xc0, !PT ;  /* 0x0000001e27277812 */ /* 0x000fe200078ec0ff */
[----:B------:R-:W1:Y:S01]  /*1530*/  LDS.U16 R28, [R28] ;  /* 0x000000001c1c7984 */ /* 0x000e620000000400 */
        /* <DEDUP_REMOVED lines=10> */
[----:B------:R-:W2:Y:S01]  /*15e0*/  LDS.U16 R22, [R22] ;  /* 0x0000000016167984 */ /* 0x000ea20000000400 */
[C---:B------:R-:W-:Y:S01]  /*15f0*/  IMAD.IADD R36, R24.reuse, 0x1, R37 ;  /* 0x0000000118247824 */ /* 0x040fe200078e0225 */
[----:B------:R-:W-:Y:S01]  /*1600*/  PRMT R27, R27, 0x5410, R17 ;  /* 0x000054101b1b7816 */ /* 0x000fe20000000011 */
[C---:B------:R-:W-:Y:S01]  /*1610*/  IMAD.IADD R12, R24.reuse, 0x1, R31 ;  /* 0x00000001180c7824 */ /* 0x040fe200078e021f */
[----:B------:R-:W3:Y:S01]  /*1620*/  LDS.U16 R16, [R16] ;  /* 0x0000000010107984 */ /* 0x000ee20000000400 */
[----:B------:R-:W-:-:S02]  /*1630*/  IMAD.IADD R26, R24, 0x1, R29 ;  /* 0x00000001181a7824 */ /* 0x000fc400078e021d */
[----:B------:R-:W-:Y:S01]  /*1640*/  HADD2.F32 R40, -RZ, R13.H0_H0 ;  /* 0x2000000dff287230 */ /* 0x000fe20000004100 */
[----:B------:R-:W4:Y:S01]  /*1650*/  LDS.U16 R30, [R30] ;  /* 0x000000001e1e7984 */ /* 0x000f220000000400 */
[----:B------:R-:W-:Y:S02]  /*1660*/  HMUL2 R14, R14, R27 ;  /* 0x0000001b0e0e7232 */ /* 0x000fe40000000000 */
[----:B------:R-:W-:Y:S01]  /*1670*/  VIADD R27, R5, 0x10 ;  /* 0x00000010051b7836 */ /* 0x000fe20000000000 */
[----:B------:R-:W5:Y:S01]  /*1680*/  LDS.U16 R32, [R32] ;  /* 0x0000000020207984 */ /* 0x000f620000000400 */
[----:B------:R-:W-:-:S03]  /*1690*/  FADD R23, R23, R40 ;  /* 0x0000002817177221 */ /* 0x000fc60000000000 */
[----:B------:R-:W-:Y:S01]  /*16a0*/  ISETP.GE.AND P2, PT, R27, R0, PT ;  /* 0x000000001b00720c */ /* 0x000fe20003f46270 */
[----:B------:R-:W5:Y:S04]  /*16b0*/  LDS.U16 R34, [R34] ;  /* 0x0000000022227984 */ /* 0x000f680000000400 */
[----:B------:R-:W5:Y:S04]  /*16c0*/  LDS.U16 R36, [R36] ;  /* 0x0000000024247984 */ /* 0x000f680000000400 */
[----:B------:R-:W5:Y:S01]  /*16d0*/  LDS.U16 R12, [R12] ;  /* 0x000000000c0c7984 */ /* 0x000f620000000400 */
[----:B0-----:R-:W-:-:S02]  /*16e0*/  HMUL2 R17, R38.H0_H0, R25.H0_H0 ;  /* 0x2000001926117232 */ /* 0x001fc40000000800 */
[----:B------:R-:W-:Y:S01]  /*16f0*/  HADD2.F32 R38, -RZ, R13.H1_H1 ;  /* 0x3000000dff267230 */ /* 0x000fe20000004100 */
[----:B------:R-:W0:Y:S01]  /*1700*/  LDS.U16 R26, [R26] ;  /* 0x000000001a1a7984 */ /* 0x000e220000000400 */
[----:B-1----:R-:W-:Y:S02]  /*1710*/  HMUL2 R13, R28.H0_H0, R25.H0_H0 ;  /* 0x200000191c0d7232 */ /* 0x002fe40000000800 */
[--C-:B------:R-:W-:Y:S02]  /*1720*/  HADD2.F32 R28, -RZ, R14.reuse.H0_H0 ;  /* 0x2000000eff1c7230 */ /* 0x100fe40000004100 */
[----:B------:R-:W-:Y:S01]  /*1730*/  FADD R23, R23, R38 ;  /* 0x0000002617177221 */ /* 0x000fe20000000000 */
[----:B------:R-:W-:Y:S01]  /*1740*/  HADD2.F32 R14, -RZ, R14.H1_H1 ;  /* 0x3000000eff0e7230 */ /* 0x000fe20000004100 */
[----:B------:R-:W-:Y:S02]  /*1750*/  PRMT R17, R17, 0x5410, R13 ;  /* 0x0000541011117816 */ /* 0x000fe4000000000d */
[----:B------:R-:W-:-:S04]  /*1760*/  FADD R23, R23, R28 ;  /* 0x0000001c17177221 */ /* 0x000fc80000000000 */
[----:B------:R-:W-:Y:S01]  /*1770*/  FADD R14, R23, R14 ;  /* 0x0000000e170e7221 */ /* 0x000fe20000000000 */
[----:B------:R-:W-:Y:S02]  /*1780*/  HFMA2 R15, R15, R17, -RZ ;  /* 0x000000110f0f7231 */ /* 0x000fe400001000ff */
[-C--:B--2---:R-:W-:Y:S02]  /*1790*/  HMUL2 R33, R22.H0_H0, R25.reuse.H0_H0 ;  /* 0x2000001916217232 */ /* 0x084fe40000000800 */
[----:B------:R-:W-:Y:S02]  /*17a0*/  IMAD.MOV.U32 R17, RZ, RZ, R8 ;  /* 0x000000ffff117224 */ /* 0x000fe400078e0008 */
[----:B---3--:R-:W-:Y:S02]  /*17b0*/  HMUL2 R29, R16.H0_H0, R25.H0_H0 ;  /* 0x20000019101d7232 */ /* 0x008fe40000000800 */
[----:B------:R-:W-:Y:S02]  /*17c0*/  IMAD.MOV.U32 R16, RZ, RZ, R9 ;  /* 0x000000ffff107224 */ /* 0x000fe400078e0009 */
[----:B------:R-:W-:-:S02]  /*17d0*/  IMAD.MOV.U32 R22, RZ, RZ, R10 ;  /* 0x000000ffff167224 */ /* 0x000fc400078e000a */
[-C--:B----4-:R-:W-:Y:S02]  /*17e0*/  HMUL2 R30, R30.H0_H0, R25.reuse.H0_H0 ;  /* 0x200000191e1e7232 */ /* 0x090fe40000000800 */
[----:B------:R-:W-:Y:S02]  /*17f0*/  IMAD.MOV.U32 R23, RZ, RZ, R11 ;  /* 0x000000ffff177224 */ /* 0x000fe400078e000b */
[--C-:B------:R-:W-:Y:S02]  /*1800*/  HADD2.F32 R13, -RZ, R15.reuse.H0_H0 ;  /* 0x2000000fff0d7230 */ /* 0x100fe40000004100 */
[-C--:B-----5:R-:W-:Y:S02]  /*1810*/  HMUL2 R32, R32.H0_H0, R25.reuse.H0_H0 ;  /* 0x2000001920207232 */ /* 0x0a0fe40000000800 */
[----:B------:R-:W-:Y:S02]  /*1820*/  HADD2.F32 R28, -RZ, R15.H1_H1 ;  /* 0x3000000fff1c7230 */ /* 0x000fe40000004100 */
[----:B------:R-:W-:Y:S01]  /*1830*/  FADD R13, R14, R13 ;  /* 0x0000000d0e0d7221 */ /* 0x000fe20000000000 */
[----:B------:R-:W-:-:S03]  /*1840*/  HMUL2 R34, R34.H0_H0, R25.H0_H0 ;  /* 0x2000001922227232 */ /* 0x000fc60000000800 */
[----:B------:R-:W-:Y:S01]  /*1850*/  FADD R28, R13, R28 ;  /* 0x0000001c0d1c7221 */ /* 0x000fe20000000000 */
[-C--:B------:R-:W-:Y:S02]  /*1860*/  HMUL2 R35, R36.H0_H0, R25.reuse.H0_H0 ;  /* 0x2000001924237232 */ /* 0x080fe40000000800 */
[-C--:B------:R-:W-:Y:S02]  /*1870*/  HMUL2 R31, R12.H0_H0, R25.reuse.H0_H0 ;  /* 0x200000190c1f7232 */ /* 0x080fe40000000800 */
[----:B0-----:R-:W-:Y:S01]  /*1880*/  HMUL2 R26, R26.H0_H0, R25.H0_H0 ;  /* 0x200000191a1a7232 */ /* 0x001fe20000000800 */
        /* <DEDUP_REMOVED lines=36> */
.L_x_72:
[----:B------:R0:W5:Y:S02]  /*1ad0*/  LDG.E.128.CONSTANT R12, desc[UR6][R18.64+0x10] ;  /* 0x00001006120c7981 */ /* 0x000164000c1e9d00 */
.L_x_73:
[----:B------:R-:W-:Y:S05]  /*1ae0*/  BSYNC.RECONVERGENT B1 ;  /* 0x0000000000017941 */ /* 0x000fea0003800200 */
.L_x_71:
[----:B------:R-:W-:Y:S01]  /*1af0*/  PRMT R30, R30, 0x5410, R32 ;  /* 0x000054101e1e7816 */ /* 0x000fe20000000020 */
[----:B------:R-:W-:Y:S01]  /*1b00*/  IMAD.SHL.U32 R36, R10, 0x2, RZ ;  /* 0x000000020a247824 */ /* 0x000fe200078e00ff */
[----:B------:R-:W-:Y:S01]  /*1b10*/  PRMT R34, R34, 0x5410, R35 ;  /* 0x0000541022227816 */ /* 0x000fe20000000023 */
[----:B------:R-:W-:Y:S01]  /*1b20*/  BSSY.RECONVERGENT B1, `(.L_x_74) ;  /* 0x0000066000017945 */ /* 0x000fe20003800200 */
[--C-:B------:R-:W-:Y:S01]  /*1b30*/  SHF.R.U32.HI R38, RZ, 0x3, R10.reuse ;  /* 0x00000003ff267819 */ /* 0x100fe2000001160a */
[----:B-----5:R-:W-:Y:S01]  /*1b40*/  HFMA2 R12, R12, R30, -RZ ;  /* 0x0000001e0c0c7231 */ /* 0x020fe200001000ff */
[--C-:B------:R-:W-:Y:S01]  /*1b50*/  SHF.R.U32.HI R45, RZ, 0xb, R10.reuse ;  /* 0x0000000bff2d7819 */ /* 0x100fe2000001160a */
[----:B------:R-:W-:Y:S01]  /*1b60*/  HMUL2 R13, R13, R34 ;  /* 0x000000220d0d7232 */ /* 0x000fe20000000000 */
[--C-:B------:R-:W-:Y:S02]  /*1b70*/  SHF.R.U32.HI R43, RZ, 0x7, R10.reuse ;  /* 0x00000007ff2b7819 */ /* 0x100fe4000001160a */
[----:B------:R-:W-:-:S02]  /*1b80*/  SHF.R.U32.HI R41, RZ, 0x13, R10 ;  /* 0x00000013ff297819 */ /* 0x000fc4000001160a */
[--C-:B------:R-:W-:Y:S02]  /*1b90*/  SHF.R.U32.HI R39, RZ, 0xf, R10.reuse ;  /* 0x0000000fff277819 */ /* 0x100fe4000001160a */
[--C-:B------:R-:W-:Y:S01]  /*1ba0*/  SHF.R.U32.HI R37, RZ, 0x1b, R10.reuse ;  /* 0x0000001bff257819 */ /* 0x100fe2000001160a */
[--C-:B------:R-:W-:Y:S01]  /*1bb0*/  HADD2.F32 R9, -RZ, R12.reuse.H0_H0 ;  /* 0x2000000cff097230 */ /* 0x100fe20000004100 */
[----:B------:R-:W-:Y:S01]  /*1bc0*/  SHF.R.U32.HI R35, RZ, 0x17, R10 ;  /* 0x00000017ff237819 */ /* 0x000fe2000001160a */
[----:B------:R-:W-:Y:S01]  /*1bd0*/  HADD2.F32 R12, -RZ, R12.H1_H1 ;  /* 0x3000000cff0c7230 */ /* 0x000fe20000004100 */
[----:B------:R-:W-:Y:S01]  /*1be0*/  LOP3.LUT R38, R38, 0x1e, RZ, 0xc0, !PT ;  /* 0x0000001e26267812 */ /* 0x000fe200078ec0ff */
[----:B------:R-:W-:Y:S02]  /*1bf0*/  HADD2.F32 R10, -RZ, R13.H0_H0 ;  /* 0x2000000dff0a7230 */ /* 0x000fe40000004100 */
[----:B------:R-:W-:Y:S01]  /*1c00*/  FADD R9, R28, R9 ;  /* 0x000000091c097221 */ /* 0x000fe20000000000 */
[----:B------:R-:W-:-:S02]  /*1c10*/  LOP3.LUT R36, R36, 0x1e, RZ, 0xc0, !PT ;  /* 0x0000001e24247812 */ /* 0x000fc400078ec0ff */
[----:B------:R-:W-:Y:S01]  /*1c20*/  LOP3.LUT R45, R45, 0x1e, RZ, 0xc0, !PT ;  /* 0x0000001e2d2d7812 */ /* 0x000fe200078ec0ff */
[----:B------:R-:W-:Y:S01]  /*1c30*/  FADD R9, R9, R12 ;  /* 0x0000000c09097221 */ /* 0x000fe20000000000 */
        /* <DEDUP_REMOVED lines=10> */
[----:B------:R-:W-:Y:S01]  /*1ce0*/  PRMT R33, R33, 0x5410, R29 ;  /* 0x0000541021217816 */ /* 0x000fe2000000001d */
[----:B------:R-:W-:-:S02]  /*1cf0*/  IMAD.IADD R28, R24, 0x1, R39 ;  /* 0x00000001181c7824 */ /* 0x000fc400078e0227 */
[----:B------:R-:W-:Y:S01]  /*1d00*/  FADD R9, R9, R10 ;  /* 0x0000000a09097221 */ /* 0x000fe20000000000 */
[C---:B------:R-:W-:Y:S01]  /*1d10*/  IMAD.IADD R30, R24.reuse, 0x1, R37 ;  /* 0x00000001181e7824 */ /* 0x040fe200078e0225 */
[----:B------:R-:W1:Y:S01]  /*1d20*/  LDS.U16 R38, [R38] ;  /* 0x0000000026267984 */ /* 0x000e620000000400 */
[----:B------:R-:W-:Y:S02]  /*1d30*/  IMAD.IADD R12, R24, 0x1, R35 ;  /* 0x00000001180c7824 */ /* 0x000fe400078e0223 */
[----:B------:R-:W-:Y:S02]  /*1d40*/  HFMA2 R14, R14, R33, -RZ ;  /* 0x000000210e0e7231 */ /* 0x000fe400001000ff */
[----:B------:R-:W-:Y:S01]  /*1d50*/  HADD2.F32 R10, -RZ, R13.H1_H1 ;  /* 0x3000000dff0a7230 */ /* 0x000fe20000004100 */
[----:B------:R-:W2:Y:S01]  /*1d60*/  LDS.U16 R36, [R36] ;  /* 0x0000000024247984 */ /* 0x000ea20000000400 */
[----:B------:R-:W-:-:S03]  /*1d70*/  PRMT R31, R31, 0x5410, R26 ;  /* 0x000054101f1f7816 */ /* 0x000fc6000000001a */
[----:B------:R-:W3:Y:S01]  /*1d80*/  LDS.U16 R8, [R8] ;  /* 0x0000000008087984 */ /* 0x000ee20000000400 */
[----:B------:R-:W-:Y:S01]  /*1d90*/  FADD R9, R9, R10 ;  /* 0x0000000a09097221 */ /* 0x000fe20000000000 */
[----:B------:R-:W-:Y:S02]  /*1da0*/  HMUL2 R15, R15, R31 ;  /* 0x0000001f0f0f7232 */ /* 0x000fe40000000000 */
[----:B------:R-:W4:Y:S01]  /*1db0*/  LDS.U16 R34, [R34] ;  /* 0x0000000022227984 */ /* 0x000f220000000400 */
[--C-:B------:R-:W-:Y:S02]  /*1dc0*/  HADD2.F32 R10, -RZ, R14.reuse.H0_H0 ;  /* 0x2000000eff0a7230 */ /* 0x100fe40000004100 */
[----:B------:R-:W-:Y:S01]  /*1dd0*/  HADD2.F32 R14, -RZ, R14.H1_H1 ;  /* 0x3000000eff0e7230 */ /* 0x000fe20000004100 */
[----:B------:R-:W0:Y:S02]  /*1de0*/  LDS.U16 R32, [R32] ;  /* 0x0000000020207984 */ /* 0x000e240000000400 */
[----:B------:R-:W-:Y:S01]  /*1df0*/  FADD R9, R9, R10 ;  /* 0x0000000a09097221 */ /* 0x000fe20000000000 */
[--C-:B------:R-:W-:Y:S01]  /*1e00*/  HADD2.F32 R10, -RZ, R15.reuse.H0_H0 ;  /* 0x2000000fff0a7230 */ /* 0x100fe20000004100 */
[----:B------:R-:W0:Y:S01]  /*1e10*/  LDS.U16 R28, [R28] ;  /* 0x000000001c1c7984 */ /* 0x000e220000000400 */
[----:B------:R-:W-:-:S02]  /*1e20*/  HADD2.F32 R15, -RZ, R15.H1_H1 ;  /* 0x3000000fff0f7230 */ /* 0x000fc40000004100 */
[----:B------:R-:W-:Y:S01]  /*1e30*/  FADD R9, R9, R14 ;  /* 0x0000000e09097221 */ /* 0x000fe20000000000 */
[----:B------:R-:W0:Y:S03]  /*1e40*/  LDS.U16 R30, [R30] ;  /* 0x000000001e1e7984 */ /* 0x000e260000000400 */
[----:B------:R-:W-:Y:S01]  /*1e50*/  FADD R10, R9, R10 ;  /* 0x0000000a090a7221 */ /* 0x000fe20000000000 */
[----:B------:R-:W-:Y:S01]  /*1e60*/  VIADD R9, R5, 0x18 ;  /* 0x0000001805097836 */ /* 0x000fe20000000000 */
[----:B------:R-:W0:Y:S02]  /*1e70*/  LDS.U16 R12, [R12] ;  /* 0x000000000c0c7984 */ /* 0x000e240000000400 */
[----:B------:R-:W-:Y:S02]  /*1e80*/  FADD R10, R10, R15 ;  /* 0x0000000f0a0a7221 */ /* 0x000fe40000000000 */
[----:B------:R-:W-:Y:S01]  /*1e90*/  ISETP.GE.AND P1, PT, R9, R0, PT ;  /* 0x000000000900720c */ /* 0x000fe20003f26270 */
[----:B-1----:R-:W-:-:S02]  /*1ea0*/  HMUL2 R26, R38.H0_H0, R25.H0_H0 ;  /* 0x20000019261a7232 */ /* 0x002fc40000000800 */
[-C--:B--2---:R-:W-:Y:S02]  /*1eb0*/  HMUL2 R33, R36.H0_H0, R25.reuse.H0_H0 ;  /* 0x2000001924217232 */ /* 0x084fe40000000800 */
[-C--:B---3--:R-:W-:Y:S02]  /*1ec0*/  HMUL2 R8, R8.H0_H0, R25.reuse.H0_H0 ;  /* 0x2000001908087232 */ /* 0x088fe40000000800 */
[-C--:B----4-:R-:W-:Y:S02]  /*1ed0*/  HMUL2 R31, R34.H0_H0, R25.reuse.H0_H0 ;  /* 0x20000019221f7232 */ /* 0x090fe40000000800 */
[-C--:B0-----:R-:W-:Y:S02]  /*1ee0*/  HMUL2 R32, R32.H0_H0, R25.reuse.H0_H0 ;  /* 0x2000001920207232 */ /* 0x081fe40000000800 */
[-C--:B------:R-:W-:Y:S02]  /*1ef0*/  HMUL2 R28, R28.H0_H0, R25.reuse.H0_H0 ;  /* 0x200000191c1c7232 */ /* 0x080fe40000000800 */
[----:B------:R-:W-:-:S02]  /*1f00*/  HMUL2 R30, R30.H0_H0, R25.H0_H0 ;  /* 0x200000191e1e7232 */ /* 0x000fc40000000800 */
[----:B------:R-:W-:Y:S01]  /*1f10*/  HMUL2 R29, R12.H0_H0, R25.H0_H0 ;  /* 0x200000190c1d7232 */ /* 0x000fe20000000800 */
        /* <DEDUP_REMOVED lines=17> */
[-C--:B------:R-:W-:Y:S02]  /*2030*/  ISETP.GE.AND P6, PT, R15, R0.reuse, PT ;  /* 0x000000000f00720c */ /* 0x080fe40003fc6270 */
[----:B------:R-:W-:Y:S02]  /*2040*/  @P3 PRMT R14, RZ, 0x7610, R14 ;  /* 0x00007610ff0e3816 */ /* 0x000fe4000000000e */
[----:B------:R-:W3:Y:S01]  /*2050*/  @!P1 LDG.E.U16.CONSTANT R36, desc[UR6][R20.64+0x24] ;  /* 0x0000240614249981 */ /* 0x000ee2000c1e9500 */
[----:B------:R-:W-:-:S02]  /*2060*/  ISETP.GE.AND P1, PT, R13, R0, PT ;  /* 0x000000000d00720c */ /* 0x000fc40003f26270 */
[----:B------:R-:W-:Y:S01]  /*2070*/  @P4 PRMT R34, RZ, 0x7610, R34 ;  /* 0x00007610ff224816 */ /* 0x000fe20000000022 */
[----:B------:R-:W4:Y:S04]  /*2080*/  @!P3 LDG.E.U16.CONSTANT R14, desc[UR6][R20.64+0x28] ;  /* 0x00002806140eb981 */ /* 0x000f28000c1e9500 */
[----:B------:R-:W5:Y:S04]  /*2090*/  @!P2 LDG.E.U16.CONSTANT R13, desc[UR6][R20.64+0x22] ;  /* 0x00002206140da981 */ /* 0x000f68000c1e9500 */
[----:B------:R-:W3:Y:S04]  /*20a0*/  @!P6 LDG.E.U16.CONSTANT R15, desc[UR6][R20.64+0x2a] ;  /* 0x00002a06140fe981 */ /* 0x000ee8000c1e9500 */
[----:B------:R-:W3:Y:S04]  /*20b0*/  @!P4 LDG.E.U16.CONSTANT R34, desc[UR6][R20.64+0x2c] ;  /* 0x00002c061422c981 */ /* 0x000ee8000c1e9500 */
[----:B------:R-:W3:Y:S04]  /*20c0*/  @!P5 LDG.E.U16.CONSTANT R35, desc[UR6][R20.64+0x26] ;  /* 0x000026061423d981 */ /* 0x000ee8000c1e9500 */
[----:B------:R-:W3:Y:S01]  /*20d0*/  @!P1 LDG.E.U16.CONSTANT R27, desc[UR6][R20.64+0x2e] ;  /* 0x00002e06141b9981 */ /* 0x000ee2000c1e9500 */
[----:B--2---:R-:W-:-:S02]  /*20e0*/  @P2 PRMT R12, R12, 0x5410, RZ ;  /* 0x000054100c0c2816 */ /* 0x004fc400000000ff */
[----:B----4-:R-:W-:Y:S02]  /*20f0*/  @P6 PRMT R14, R14, 0x5410, RZ ;  /* 0x000054100e0e6816 */ /* 0x010fe400000000ff */
[----:B-----5:R-:W-:Y:S02]  /*2100*/  @!P2 PRMT R12, R12, 0x5410, R13 ;  /* 0x000054100c0ca816 */ /* 0x020fe4000000000d */
[----:B---3--:R-:W-:Y:S02]  /*2110*/  @P5 PRMT R13, R36, 0x5410, RZ ;  /* 0x00005410240d5816 */ /* 0x008fe400000000ff */
[----:B------:R-:W-:Y:S02]  /*2120*/  @!P6 PRMT R14, R14, 0x5410, R15 ;  /* 0x000054100e0ee816 */ /* 0x000fe4000000000f */
[----:B------:R-:W-:Y:S02]  /*2130*/  @P1 PRMT R15, R34, 0x5410, RZ ;  /* 0x00005410220f1816 */ /* 0x000fe400000000ff */
[----:B------:R-:W-:-:S02]  /*2140*/  @!P5 PRMT R13, R36, 0x5410, R35 ;  /* 0x00005410240dd816 */ /* 0x000fc40000000023 */
[----:B------:R-:W-:Y:S01]  /*2150*/  @!P1 PRMT R15, R34, 0x5410, R27 ;  /* 0x00005410220f9816 */ /* 0x000fe2000000001b */
[----:B------:R-:W-:Y:S06]  /*2160*/  BRA `(.L_x_76) ;  /* 0x0000000000047947 */ /* 0x000fec0003800000 */
.L_x_75:
[----:B------:R0:W5:Y:S02]  /*2170*/  LDG.E.128.CONSTANT R12, desc[UR6][R18.64+0x20] ;  /* 0x00002006120c7981 */ /* 0x000164000c1e9d00 */
.L_x_76:
[----:B------:R-:W-:Y:S05]  /*2180*/  BSYNC.RECONVERGENT B1 ;  /* 0x0000000000017941 */ /* 0x000fea0003800200 */
.L_x_74:
[----:B------:R-:W-:Y:S01]  /*2190*/  PRMT R33, R26, 0x5410, R33 ;  /* 0x000054101a217816 */ /* 0x000fe20000000021 */
[----:B------:R-:W-:Y:S01]  /*21a0*/  IMAD.SHL.U32 R27, R11, 0x2, RZ ;  /* 0x000000020b1b7824 */ /* 0x000fe200078e00ff */
[--C-:B------:R-:W-:Y:S01]  /*21b0*/  SHF.R.U32.HI R26, RZ, 0x3, R11.reuse ;  /* 0x00000003ff1a7819 */ /* 0x100fe2000001160b */
[----:B------:R-:W-:Y:S01]  /*21c0*/  BSSY.RECONVERGENT B1, `(.L_x_77) ;  /* 0x0000066000017945 */ /* 0x000fe20003800200 */
[--C-:B------:R-:W-:Y:S01]  /*21d0*/  SHF.R.U32.HI R37, RZ, 0xb, R11.reuse ;  /* 0x0000000bff257819 */ /* 0x100fe2000001160b */
[----:B-----5:R-:W-:Y:S01]  /*21e0*/  HFMA2 R36, R12, R33, -RZ ;  /* 0x000000210c247231 */ /* 0x020fe200001000ff */
[--C-:B------:R-:W-:Y:S02]  /*21f0*/  SHF.R.U32.HI R12, RZ, 0x7, R11.reuse ;  /* 0x00000007ff0c7819 */ /* 0x100fe4000001160b */
[--C-:B------:R-:W-:Y:S02]  /*2200*/  SHF.R.U32.HI R33, RZ, 0x13, R11.reuse ;  /* 0x00000013ff217819 */ /* 0x100fe4000001160b */
[----:B------:R-:W-:-:S02]  /*2210*/  SHF.R.U32.HI R35, RZ, 0xf, R11 ;  /* 0x0000000fff237819 */ /* 0x000fc4000001160b */
[--C-:B------:R-:W-:Y:S02]  /*2220*/  SHF.R.U32.HI R34, RZ, 0x1b, R11.reuse ;  /* 0x0000001bff227819 */ /* 0x100fe4000001160b */
[----:B------:R-:W-:Y:S01]  /*2230*/  SHF.R.U32.HI R11, RZ, 0x17, R11 ;  /* 0x00000017ff0b7819 */ /* 0x000fe2000001160b */
[----:B------:R-:W-:Y:S01]  /*2240*/  HADD2.F32 R38, -RZ, R36.H0_H0 ;  /* 0x20000024ff267230 */ /* 0x000fe20000004100 */
[----:B------:R-:W-:Y:S02]  /*2250*/  LOP3.LUT R26, R26, 0x1e, RZ, 0xc0, !PT ;  /* 0x0000001e1a1a7812 */ /* 0x000fe400078ec0ff */
[----:B------:R-:W-:Y:S02]  /*2260*/  LOP3.LUT R12, R12, 0x1e, RZ, 0xc0, !PT ;  /* 0x0000001e0c0c7812 */ /* 0x000fe400078ec0ff */
        /* <DEDUP_REMOVED lines=11> */
[----:B------:R-:W-:Y:S01]  /*2320*/  IMAD.IADD R33, R24, 0x1, R33 ;  /* 0x0000000118217824 */ /* 0x000fe200078e0221 */
[----:B------:R-:W-:Y:S01]  /*2330*/  PRMT R8, R8, 0x5410, R31 ;  /* 0x0000541008087816 */ /* 0x000fe2000000001f */
[----:B------:R-:W-:Y:S01]  /*2340*/  IMAD.IADD R35, R24, 0x1, R35 ;  /* 0x0000000118237824 */ /* 0x000fe200078e0223 */
[----:B------:R-:W-:Y:S01]  /*2350*/  PRMT R32, R32, 0x5410, R28 ;  /* 0x0000541020207816 */ /* 0x000fe2000000001c */
[----:B------:R-:W-:-:S02]  /*2360*/  IMAD.IADD R11, R24, 0x1, R11 ;  /* 0x00000001180b7824 */ /* 0x000fc400078e020b */
[----:B------:R-:W-:Y:S01]  /*2370*/  FADD R10, R10, R38 ;  /* 0x000000260a0a7221 */ /* 0x000fe20000000000 */
[----:B------:R-:W-:Y:S02]  /*2380*/  HADD2.F32 R31, -RZ, R36.H1_H1 ;  /* 0x30000024ff1f7230 */ /* 0x000fe40000004100 */
[----:B------:R-:W-:Y:S01]  /*2390*/  HMUL2 R13, R13, R8 ;  /* 0x000000080d0d7232 */ /* 0x000fe20000000000 */
[----:B------:R-:W1:Y:S01]  /*23a0*/  LDS.U16 R26, [R26] ;  /* 0x000000001a1a7984 */ /* 0x000e620000000400 */
[----:B------:R-:W-:Y:S01]  /*23b0*/  HFMA2 R14, R14, R32, -RZ ;  /* 0x000000200e0e7231 */ /* 0x000fe200001000ff */
[----:B------:R-:W-:Y:S01]  /*23c0*/  PRMT R30, R30, 0x5410, R29 ;  /* 0x000054101e1e7816 */ /* 0x000fe2000000001d */
[----:B------:R-:W-:Y:S01]  /*23d0*/  FADD R10, R10, R31 ;  /* 0x0000001f0a0a7221 */ /* 0x000fe20000000000 */
[----:B------:R2:W-:Y:S01]  /*23e0*/  LDS.U16 R8, [R27] ;  /* 0x000000001b087984 */ /* 0x0005e20000000400 */
[--C-:B------:R-:W-:Y:S02]  /*23f0*/  HADD2.F32 R31, -RZ, R13.reuse.H0_H0 ;  /* 0x2000000dff1f7230 */ /* 0x100fe40000004100 */
[----:B------:R-:W-:Y:S01]  /*2400*/  HADD2.F32 R13, -RZ, R13.H1_H1 ;  /* 0x3000000dff0d7230 */ /* 0x000fe20000004100 */
[----:B------:R-:W3:Y:S01]  /*2410*/  LDS.U16 R24, [R37] ;  /* 0x0000000025187984 */ /* 0x000ee20000000400 */
[----:B------:R-:W-:-:S02]  /*2420*/  HMUL2 R15, R15, R30 ;  /* 0x0000001e0f0f7232 */ /* 0x000fc40000000000 */
[----:B------:R-:W-:Y:S01]  /*2430*/  FADD R10, R10, R31 ;  /* 0x0000001f0a0a7221 */ /* 0x000fe20000000000 */
[----:B------:R-:W4:Y:S01]  /*2440*/  LDS.U16 R12, [R12] ;  /* 0x000000000c0c7984 */ /* 0x000f220000000400 */
[--C-:B--2---:R-:W-:Y:S02]  /*2450*/  HADD2.F32 R27, -RZ, R14.reuse.H0_H0 ;  /* 0x2000000eff1b7230 */ /* 0x104fe40000004100 */
[----:B------:R-:W-:Y:S01]  /*2460*/  FADD R10, R10, R13 ;  /* 0x0000000d0a0a7221 */ /* 0x000fe20000000000 */
[----:B------:R-:W-:Y:S01]  /*2470*/  HADD2.F32 R13, -RZ, R15.H0_H0 ;  /* 0x2000000fff0d7230 */ /* 0x000fe20000004100 */
[----:B------:R-:W2:Y:S02]  /*2480*/  LDS.U16 R38, [R33] ;  /* 0x0000000021267984 */ /* 0x000ea40000000400 */
[----:B------:R-:W-:Y:S02]  /*2490*/  FADD R10, R10, R27 ;  /* 0x0000001b0a0a7221 */ /* 0x000fe40000000000 */
[----:B------:R-:W0:Y:S04]  /*24a0*/  LDS.U16 R40, [R35] ;  /* 0x0000000023287984 */ /* 0x000e280000000400 */
[----:B------:R-:W0:Y:S04]  /*24b0*/  LDS.U16 R34, [R34] ;  /* 0x0000000022227984 */ /* 0x000e280000000400 */
[----:B------:R1:W0:Y:S02]  /*24c0*/  LDS.U16 R42, [R11] ;  /* 0x000000000b2a7984 */ /* 0x0002240000000400 */
[----:B-1----:R-:W-:-:S02]  /*24d0*/  HADD2.F32 R11, -RZ, R14.H1_H1 ;  /* 0x3000000eff0b7230 */ /* 0x002fc40000004100 */
[----:B------:R-:W-:Y:S02]  /*24e0*/  HADD2.F32 R14, -RZ, R15.H1_H1 ;  /* 0x3000000fff0e7230 */ /* 0x000fe40000004100 */
[----:B------:R-:W-:Y:S02]  /*24f0*/  HMUL2 R26, R26.H0_H0, R25.H0_H0 ;  /* 0x200000191a1a7232 */ /* 0x000fe40000000800 */
[----:B------:R-:W-:Y:S01]  /*2500*/  FADD R10, R10, R11 ;  /* 0x0000000b0a0a7221 */ /* 0x000fe20000000000 */
[----:B------:R-:W-:-:S03]  /*2510*/  VIADD R11, R5, 0x20 ;  /* 0x00000020050b7836 */ /* 0x000fc60000000000 */
[----:B------:R-:W-:Y:S02]  /*2520*/  FADD R13, R10, R13 ;  /* 0x0000000d0a0d7221 */ /* 0x000fe40000000000 */
[----:B------:R-:W-:Y:S01]  /*2530*/  ISETP.GE.AND P1, PT, R11, R0, PT ;  /* 0x000000000b00720c */ /* 0x000fe20003f26270 */
[-C--:B---3--:R-:W-:Y:S02]  /*2540*/  HMUL2 R24, R24.H0_H0, R25.reuse.H0_H0 ;  /* 0x2000001918187232 */ /* 0x088fe40000000800 */
[----:B------:R-:W-:Y:S01]  /*2550*/  FADD R13, R13, R14 ;  /* 0x0000000e0d0d7221 */ /* 0x000fe20000000000 */
[-C--:B------:R-:W-:Y:S02]  /*2560*/  HMUL2 R14, R8.H0_H0, R25.reuse.H0_H0 ;  /* 0x20000019080e7232 */ /* 0x080fe40000000800 */
[-C--:B----4-:R-:W-:Y:S02]  /*2570*/  HMUL2 R12, R12.H0_H0, R25.reuse.H0_H0 ;  /* 0x200000190c0c7232 */ /* 0x090fe40000000800 */
[----:B--2---:R-:W-:-:S02]  /*2580*/  HMUL2 R38, R38.H0_H0, R25.H0_H0 ;  /* 0x2000001926267232 */ /* 0x004fc40000000800 */
[-C--:B0-----:R-:W-:Y:S02]  /*2590*/  HMUL2 R40, R40.H0_H0, R25.reuse.H0_H0 ;  /* 0x2000001928287232 */ /* 0x081fe40000000800 */
[-C--:B------:R-:W-:Y:S02]  /*25a0*/  HMUL2 R34, R34.H0_H0, R25.reuse.H0_H0 ;  /* 0x2000001922227232 */ /* 0x080fe40000000800 */
        /* <DEDUP_REMOVED lines=12> */
[-C--:B------:R-:W-:Y:S01]  /*2670*/  ISETP.GE.AND P3, PT, R11, R0.reuse, PT ;  /* 0x000000000b00720c */ /* 0x080fe20003f66270 */
[----:B------:R-:W-:Y:S01]  /*2680*/  VIADD R11, R5, 0x1d ;  /* 0x0000001d050b7836 */ /* 0x000fe20000000000 */
[----:B------:R-:W-:Y:S01]  /*2690*/  ISETP.GE.AND P5, PT, R9, R0, PT ;  /* 0x000000000900720c */ /* 0x000fe20003fa6270 */
[----:B------:R-:W-:Y:S01]  /*26a0*/  VIADD R9, R5, 0x1f ;  /* 0x0000001f05097836 */ /* 0x000fe20000000000 */
[----:B------:R-:W2:Y:S03]  /*26b0*/  @!P6 LDG.E.U16.CONSTANT R8, desc[UR6][R20.64+0x30] ;  /* 0x000030061408e981 */ /* 0x000ea6000c1e9500 */
[----:B------:R-:W-:-:S02]  /*26c0*/  @P1 PRMT R10, RZ, 0x7610, R10 ;  /* 0x00007610ff0a1816 */ /* 0x000fc4000000000a */
        /* <DEDUP_REMOVED lines=20> */
.L_x_78:
[----:B------:R0:W5:Y:S02]  /*2810*/  LDG.E.128.CONSTANT R8, desc[UR6][R18.64+0x30] ;  /* 0x0000300612087981 */ /* 0x000164000c1e9d00 */
.L_x_79:
[----:B------:R-:W-:Y:S05]  /*2820*/  BSYNC.RECONVERGENT B1 ;  /* 0x0000000000017941 */ /* 0x000fea0003800200 */
.L_x_77:
[----:B------:R-:W-:Y:S01]  /*2830*/  PRMT R26, R26, 0x5410, R14 ;  /* 0x000054101a1a7816 */ /* 0x000fe2000000000e */
[----:B------:R-:W-:Y:S01]  /*2840*/  VIADD R5, R5, 0x400 ;  /* 0x0000040005057836 */ /* 0x000fe20000000000 */
[----:B------:R-:W-:Y:S02]  /*2850*/  PRMT R24, R24, 0x5410, R12 ;  /* 0x0000541018187816 */ /* 0x000fe4000000000c */
[----:B------:R-:W-:Y:S01]  /*2860*/  PRMT R38, R38, 0x5410, R40 ;  /* 0x0000541026267816 */ /* 0x000fe20000000028 */
[----:B-----5:R-:W-:Y:S02]  /*2870*/  HFMA2 R8, R8, R26, -RZ ;  /* 0x0000001a08087231 */ /* 0x020fe400001000ff */
[----:B------:R-:W-:Y:S01]  /*2880*/  HMUL2 R9, R9, R24 ;  /* 0x0000001809097232 */ /* 0x000fe20000000000 */
[----:B------:R-:W-:Y:S01]  /*2890*/  PRMT R34, R34, 0x5410, R42 ;  /* 0x0000541022227816 */ /* 0x000fe2000000002a */
[----:B------:R-:W-:Y:S01]  /*28a0*/  HFMA2 R10, R10, R38, -RZ ;  /* 0x000000260a0a7231 */ /* 0x000fe200001000ff */
[----:B------:R-:W-:-:S02]  /*28b0*/  ISETP.GE.AND P1, PT, R5, R0, PT ;  /* 0x000000000500720c */ /* 0x000fc40003f26270 */
[--C-:B------:R-:W-:Y:S02]  /*28c0*/  HADD2.F32 R15, -RZ, R9.reuse.H0_H0 ;  /* 0x20000009ff0f7230 */ /* 0x100fe40000004100 */
[----:B------:R-:W-:Y:S02]  /*28d0*/  HMUL2 R11, R11, R34 ;  /* 0x000000220b0b7232 */ /* 0x000fe40000000000 */
[----:B------:R-:W-:Y:S02]  /*28e0*/  HADD2.F32 R9, -RZ, R9.H1_H1 ;  /* 0x30000009ff097230 */ /* 0x000fe40000004100 */
[--C-:B------:R-:W-:Y:S02]  /*28f0*/  HADD2.F32 R14, -RZ, R8.reuse.H0_H0 ;  /* 0x20000008ff0e7230 */ /* 0x100fe40000004100 */
[----:B------:R-:W-:-:S03]  /*2900*/  HADD2.F32 R8, -RZ, R8.H1_H1 ;  /* 0x30000008ff087230 */ /* 0x000fc60000004100 */
[----:B------:R-:W-:-:S04]  /*2910*/  FADD R13, R13, R14 ;  /* 0x0000000e0d0d7221 */ /* 0x000fc80000000000 */
[----:B------:R-:W-:Y:S01]  /*2920*/  FADD R8, R13, R8 ;  /* 0x000000080d087221 */ /* 0x000fe20000000000 */
[----:B------:R-:W-:-:S03]  /*2930*/  HADD2.F32 R13, -RZ, R10.H0_H0 ;  /* 0x2000000aff0d7230 */ /* 0x000fc60000004100 */
[----:B------:R-:W-:-:S04]  /*2940*/  FADD R8, R8, R15 ;  /* 0x0000000f08087221 */ /* 0x000fc80000000000 */
[----:B------:R-:W-:Y:S01]  /*2950*/  FADD R8, R8, R9 ;  /* 0x0000000908087221 */ /* 0x000fe20000000000 */
[----:B------:R-:W-:-:S03]  /*2960*/  HADD2.F32 R9, -RZ, R10.H1_H1 ;  /* 0x3000000aff097230 */ /* 0x000fc60000004100 */
[----:B------:R-:W-:Y:S01]  /*2970*/  FADD R8, R8, R13 ;  /* 0x0000000d08087221 */ /* 0x000fe20000000000 */
[--C-:B------:R-:W-:Y:S02]  /*2980*/  HADD2.F32 R13, -RZ, R11.reuse.H0_H0 ;  /* 0x2000000bff0d7230 */ /* 0x100fe40000004100 */
[----:B------:R-:W-:Y:S02]  /*2990*/  HADD2.F32 R11, -RZ, R11.H1_H1 ;  /* 0x3000000bff0b7230 */ /* 0x000fe40000004100 */
[----:B------:R-:W-:-:S04]  /*29a0*/  FADD R8, R8, R9 ;  /* 0x0000000908087221 */ /* 0x000fc80000000000 */
[----:B------:R-:W-:-:S04]  /*29b0*/  FADD R8, R8, R13 ;  /* 0x0000000d08087221 */ /* 0x000fc80000000000 */
[----:B------:R-:W-:Y:S01]  /*29c0*/  FADD R26, R8, R11 ;  /* 0x0000000b081a7221 */ /* 0x000fe20000000000 */
[----:B------:R-:W-:Y:S06]  /*29d0*/  @!P1 BRA `(.L_x_80) ;  /* 0xffffffdc00409947 */ /* 0x000fec000383ffff */
.L_x_65:
[----:B------:R-:W-:Y:S05]  /*29e0*/  BSYNC.RECONVERGENT B0 ;  /* 0x0000000000007941 */ /* 0x000fea0003800200 */
.L_x_64:
[----:B------:R-:W1:Y:S01]  /*29f0*/  SHFL.DOWN P0, R3, R26, 0x1, 0x1f ;  /* 0x08201f001a037f89 */ /* 0x000e620000000000 */
[----:B------:R-:W2:Y:S01]  /*2a00*/  LDCU UR4, c[0x0][0x380] ;  /* 0x00007000ff0477ac */ /* 0x000ea20008000800 */
[----:B------:R-:W3:Y:S01]  /*2a10*/  S2R R2, SR_TID.X ;  /* 0x0000000000027919 */ /* 0x000ee20000002100 */
[----:B-1----:R-:W-:-:S05]  /*2a20*/  @P0 FADD R3, R3, R26 ;  /* 0x0000001a03030221 */ /* 0x002fca0000000000 */
[----:B------:R-:W1:Y:S01]  /*2a30*/  SHFL.DOWN P0, R0, R3, 0x2, 0x1f ;  /* 0x08401f0003007f89 */ /* 0x000e620000000000 */
[----:B---3--:R-:W-:Y:S01]  /*2a40*/  LOP3.LUT R2, R2, 0x1f, RZ, 0xc0, !PT ;  /* 0x0000001f02027812 */ /* 0x008fe200078ec0ff */
[----:B-1----:R-:W-:-:S05]  /*2a50*/  @P0 FADD R0, R3, R0 ;  /* 0x0000000003000221 */ /* 0x002fca0000000000 */
[----:B------:R-:W1:Y:S02]  /*2a60*/  SHFL.DOWN P0, R5, R0, 0x4, 0x1f ;  /* 0x08801f0000057f89 */ /* 0x000e640000000000 */
[----:B-1----:R-:W-:Y:S01]  /*2a70*/  @P0 FADD R5, R0, R5 ;  /* 0x0000000500050221 */ /* 0x002fe20000000000 */
[----:B--2---:R-:W-:-:S04]  /*2a80*/  ISETP.GE.AND P0, PT, R7, UR4, PT ;  /* 0x0000000407007c0c */ /* 0x004fc8000bf06270 */
[----:B------:R-:W1:Y:S01]  /*2a90*/  SHFL.DOWN P1, R4, R5, 0x8, 0x1f ;  /* 0x09001f0005047f89 */ /* 0x000e620000020000 */
[----:B------:R-:W-:Y:S01]  /*2aa0*/  ISETP.NE.OR P0, PT, R2, RZ, P0 ;  /* 0x000000ff0200720c */ /* 0x000fe20000705670 */
[----:B-1----:R-:W-:-:S05]  /*2ab0*/  @P1 FADD R4, R5, R4 ;  /* 0x0000000405041221 */ /* 0x002fca0000000000 */
[----:B------:R1:W2:Y:S07]  /*2ac0*/  SHFL.DOWN P1, R9, R4, 0x10, 0x1f ;  /* 0x0a001f0004097f89 */ /* 0x0002ae0000020000 */
[----:B------:R-:W-:Y:S05]  /*2ad0*/  @P0 EXIT ;  /* 0x000000000000094d */ /* 0x000fea0003800000 */
[----:B------:R-:W3:Y:S01]  /*2ae0*/  LDC.64 R2, c[0x0][0x3b0] ;  /* 0x0000ec00ff027b82 */ /* 0x000ee20000000a00 */
[----:B--2---:R-:W-:-:S05]  /*2af0*/  @P1 FADD R9, R4, R9 ;  /* 0x0000000904091221 */ /* 0x004fca0000000000 */
[----:B------:R-:W-:Y:S01]  /*2b00*/  F2FP.F16.F32.PACK_AB R9, RZ, R9 ;  /* 0x00000009ff09723e */ /* 0x000fe200000000ff */
[----:B---3--:R-:W-:-:S05]  /*2b10*/  IMAD.WIDE R2, R7, 0x2, R2 ;  /* 0x0000000207027825 */ /* 0x008fca00078e0202 */
[----:B------:R-:W-:Y:S01]  /*2b20*/  STG.E.U16 desc[UR6][R2.64], R9 ;  /* 0x0000000902007986 */ /* 0x000fe2000c101506 */
[----:B------:R-:W-:Y:S05]  /*2b30*/  EXIT ;  /* 0x000000000000794d */ /* 0x000fea0003800000 */
.L_x_81:
        /* <DEDUP_REMOVED lines=12> */
.L_x_85:


//--------------------- .nv.shared.reserved.0     --------------------------
	.section	.nv.shared.reserved.0,"aw",@nobits
	.weak		__nv_reservedSMEM_offset_0_alias
	.size		__nv_reservedSMEM_offset_0_alias, 0, 64
	.other		__nv_reservedSMEM_offset_0_alias,@"STO_CUDA_RESERVED_SHARED STV_DEFAULT"
__nv_reservedSMEM_offset_0_alias:
	.zero		0
	.zero		64


//--------------------- .nv.global                --------------------------
	.section	.nv.global,"aw",@nobits
.nv.global:
	.type		_ZN34_INTERNAL_5c92b745_4_k_cu_0d92d9576thrust24THRUST_300001_SM_1000_NS12placeholders2_5E,@object
	.size		_ZN34_INTERNAL_5c92b745_4_k_cu_0d92d9576thrust24THRUST_300001_SM_1000_NS12placeholders2_5E,(_ZN34_INTERNAL_5c92b745_4_k_cu_0d92d9574cuda3std3__45__cpo6cbeginE - _ZN34_INTERNAL_5c92b745_4_k_cu_0d92d9576thrust24THRUST_300001_SM_1000_NS12placeholders2_5E)
_ZN34_INTERNAL_5c92b745_4_k_cu_0d92d9576thrust24THRUST_300001_SM_1000_NS12placeholders2_5E:
	.zero		1
	.type		_ZN34_INTERNAL_5c92b745_4_k_cu_0d92d9574cuda3std3__45__cpo6cbeginE,@object
	.size		_ZN34_INTERNAL_5c92b745_4_k_cu_0d92d9574cuda3std3__45__cpo6cbeginE,(_ZN34_INTERNAL_5c92b745_4_k_cu_0d92d9574cuda3std6ranges3__45__cpo6cbeginE - _ZN34_INTERNAL_5c92b745_4_k_cu_0d92d9574cuda3std3__45__cpo6cbeginE)
_ZN34_INTERNAL_5c92b745_4_k_cu_0d92d9574cuda3std3__45__cpo6cbeginE:
	.zero		1
	.type		_ZN34_INTERNAL_5c92b745_4_k_cu_0d92d9574cuda3std6ranges3__45__cpo6cbeginE,@object
	.size		_ZN34_INTERNAL_5c92b745_4_k_cu_0d92d9574cuda3std6ranges3__45__cpo6cbeginE,(_ZN34_INTERNAL_5c92b745_4_k_cu_0d92d9574cuda3std3__48in_placeE - _ZN34_INTERNAL_5c92b745_4_k_cu_0d92d9574cuda3std6ranges3__45__cpo6cbeginE)
_ZN34_INTERNAL_5c92b745_4_k_cu_0d92d9574cuda3std6ranges3__45__cpo6cbeginE:
	.zero		1
	.type		_ZN34_INTERNAL_5c92b745_4_k_cu_0d92d9574cuda3std3__48in_placeE,@object
	.size		_ZN34_INTERNAL_5c92b745_4_k_cu_0d92d9574cuda3std3__48in_placeE,(_ZN34_INTERNAL_5c92b745_4_k_cu_0d92d9574cuda3std6ranges3__45__cpo4sizeE - _ZN34_INTERNAL_5c92b745_4_k_cu_0d92d9574cuda3std3__48in_placeE)
_ZN34_INTERNAL_5c92b745_4_k_cu_0d92d9574cuda3std3__48in_placeE:
	.zero		1
	.type		_ZN34_INTERNAL_5c92b745_4_k_cu_0d92d9574cuda3std6ranges3__45__cpo4sizeE,@object
	.size		_ZN34_INTERNAL_5c92b745_4_k_cu_0d92d9574cuda3std6ranges3__45__cpo4sizeE,(_ZN34_INTERNAL_5c92b745_4_k_cu_0d92d9576thrust24THRUST_300001_SM_1000_NS12placeholders2_9E - _ZN34_INTERNAL_5c92b745_4_k_cu_0d92d9574cuda3std6ranges3__45__cpo4sizeE)
_ZN34_INTERNAL_5c92b745_4_k_cu_0d92d9574cuda3std6ranges3__45__cpo4sizeE:
	.zero		1
	.type		_ZN34_INTERNAL_5c92b745_4_k_cu_0d92d9576thrust24THRUST_300001_SM_1000_NS12placeholders2_9E,@object
	.size		_ZN34_INTERNAL_5c92b745_4_k_cu_0d92d9576thrust24THRUST_300001_SM_1000_NS12placeholders2_9E,(_ZN34_INTERNAL_5c92b745_4_k_cu_0d92d9574cuda3std3__45__cpo7crbeginE - _ZN34_INTERNAL_5c92b745_4_k_cu_0d92d9576thrust24THRUST_300001_SM_1000_NS12placeholders2_9E)
_ZN34_INTERNAL_5c92b745_4_k_cu_0d92d9576thrust24THRUST_300001_SM_1000_NS12placeholders2_9E:
	.zero		1
	.type		_ZN34_INTERNAL_5c92b745_4_k_cu_0d92d9574cuda3std3__45__cpo7crbeginE,@object
	.size		_ZN34_INTERNAL_5c92b745_4_k_cu_0d92d9574cuda3std3__45__cpo7crbeginE,(_ZN34_INTERNAL_5c92b745_4_k_cu_0d92d9574cuda3std6ranges3__45__cpo4nextE - _ZN34_INTERNAL_5c92b745_4_k_cu_0d92d9574cuda3std3__45__cpo7crbeginE)
_ZN34_INTERNAL_5c92b745_4_k_cu_0d92d9574cuda3std3__45__cpo7crbeginE:
	.zero		1
	.type		_ZN34_INTERNAL_5c92b745_4_k_cu_0d92d9574cuda3std6ranges3__45__cpo4nextE,@object
	.size		_ZN34_INTERNAL_5c92b745_4_k_cu_0d92d9574cuda3std6ranges3__45__cpo4nextE,(_ZN34_INTERNAL_5c92b745_4_k_cu_0d92d9574cuda3std6ranges3__45__cpo4swapE - _ZN34_INTERNAL_5c92b745_4_k_cu_0d92d9574cuda3std6ranges3__45__cpo4nextE)
_ZN34_INTERNAL_5c92b745_4_k_cu_0d92d9574cuda3std6ranges3__45__cpo4nextE:
	.zero		1
	.type		_ZN34_INTERNAL_5c92b745_4_k_cu_0d92d9574cuda3std6ranges3__45__cpo4swapE,@object
	.size		_ZN34_INTERNAL_5c92b745_4_k_cu_0d92d9574cuda3std6ranges3__45__cpo4swapE,(_ZN34_INTERNAL_5c92b745_4_k_cu_0d92d9576thrust24THRUST_300001_SM_1000_NS12placeholders2_1E - _ZN34_INTERNAL_5c92b745_4_k_cu_0d92d9574cuda3std6ranges3__45__cpo4swapE)
_ZN34_INTERNAL_5c92b745_4_k_cu_0d92d9574cuda3std6ranges3__45__cpo4swapE:
	.zero		1
	.type		_ZN34_INTERNAL_5c92b745_4_k_cu_0d92d9576thrust24THRUST_300001_SM_1000_NS12placeholders2_1E,@object
	.size		_ZN34_INTERNAL_5c92b745_4_k_cu_0d92d9576thrust24THRUST_300001_SM_1000_NS12placeholders2_1E,(_ZN34_INTERNAL_5c92b745_4_k_cu_0d92d9576thrust24THRUST_300001_SM_1000_NS12placeholders2_3E - _ZN34_INTERNAL_5c92b745_4_k_cu_0d92d9576thrust24THRUST_300001_SM_1000_NS12placeholders2_1E)
_ZN34_INTERNAL_5c92b745_4_k_cu_0d92d9576thrust24THRUST_300001_SM_1000_NS12placeholders2_1E:
	.zero		1
	.type		_ZN34_INTERNAL_5c92b745_4_k_cu_0d92d9576thrust24THRUST_300001_SM_1000_NS12placeholders2_3E,@object
	.size		_ZN34_INTERNAL_5c92b745_4_k_cu_0d92d9576thrust24THRUST_300001_SM_1000_NS12placeholders2_3E,(_ZN34_INTERNAL_5c92b745_4_k_cu_0d92d9574cuda3std3__45__cpo5beginE - _ZN34_INTERNAL_5c92b745_4_k_cu_0d92d9576thrust24THRUST_300001_SM_1000_NS12placeholders2_3E)
_ZN34_INTERNAL_5c92b745_4_k_cu_0d92d9576thrust24THRUST_300001_SM_1000_NS12placeholders2_3E:
	.zero		1
	.type		_ZN34_INTERNAL_5c92b745_4_k_cu_0d92d9574cuda3std3__45__cpo5beginE,@object
	.size		_ZN34_INTERNAL_5c92b745_4_k_cu_0d92d9574cuda3std3__45__cpo5beginE,(_ZN34_INTERNAL_5c92b745_4_k_cu_0d92d9574cuda3std6ranges3__45__cpo5beginE - _ZN34_INTERNAL_5c92b745_4_k_cu_0d92d9574cuda3std3__45__cpo5beginE)
_ZN34_INTERNAL_5c92b745_4_k_cu_0d92d9574cuda3std3__45__cpo5beginE:
	.zero		1
	.type		_ZN34_INTERNAL_5c92b745_4_k_cu_0d92d9574cuda3std6ranges3__45__cpo5beginE,@object
	.size		_ZN34_INTERNAL_5c92b745_4_k_cu_0d92d9574cuda3std6ranges3__45__cpo5beginE,(_ZN34_INTERNAL_5c92b745_4_k_cu_0d92d9574cuda3std3__436_GLOBAL__N__5c92b745_4_k_cu_0d92d9576ignoreE - _ZN34_INTERNAL_5c92b745_4_k_cu_0d92d9574cuda3std6ranges3__45__cpo5beginE)
_ZN34_INTERNAL_5c92b745_4_k_cu_0d92d9574cuda3std6ranges3__45__cpo5beginE:
	.zero		1
	.type		_ZN34_INTERNAL_5c92b745_4_k_cu_0d92d9574cuda3std3__436_GLOBAL__N__5c92b745_4_k_cu_0d92d9576ignoreE,@object
	.size		_ZN34_INTERNAL_5c92b745_4_k_cu_0d92d9574cuda3std3__436_GLOBAL__N__5c92b745_4_k_cu_0d92d9576ignoreE,(_ZN34_INTERNAL_5c92b745_4_k_cu_0d92d9574cuda3std6ranges3__45__cpo4dataE - _ZN34_INTERNAL_5c92b745_4_k_cu_0d92d9574cuda3std3__436_GLOBAL__N__5c92b745_4_k_cu_0d92d9576ignoreE)
_ZN34_INTERNAL_5c92b745_4_k_cu_0d92d9574cuda3std3__436_GLOBAL__N__5c92b745_4_k_cu_0d92d9576ignoreE:
	.zero		1
	.type		_ZN34_INTERNAL_5c92b745_4_k_cu_0d92d9574cuda3std6ranges3__45__cpo4dataE,@object
	.size		_ZN34_INTERNAL_5c92b745_4_k_cu_0d92d9574cuda3std6ranges3__45__cpo4dataE,(_ZN34_INTERNAL_5c92b745_4_k_cu_0d92d9576thrust24THRUST_300001_SM_1000_NS12placeholders2_7E - _ZN34_INTERNAL_5c92b745_4_k_cu_0d92d9574cuda3std6ranges3__45__cpo4dataE)
_ZN34_INTERNAL_5c92b745_4_k_cu_0d92d9574cuda3std6ranges3__45__cpo4dataE:
	.zero		1
	.type		_ZN34_INTERNAL_5c92b745_4_k_cu_0d92d9576thrust24THRUST_300001_SM_1000_NS12placeholders2_7E,@object
	.size		_ZN34_INTERNAL_5c92b745_4_k_cu_0d92d9576thrust24THRUST_300001_SM_1000_NS12placeholders2_7E,(_ZN34_INTERNAL_5c92b745_4_k_cu_0d92d9574cuda3std3__45__cpo6rbeginE - _ZN34_INTERNAL_5c92b745_4_k_cu_0d92d9576thrust24THRUST_300001_SM_1000_NS12placeholders2_7E)
_ZN34_INTERNAL_5c92b745_4_k_cu_0d92d9576thrust24THRUST_300001_SM_1000_NS12placeholders2_7E:
	.zero		1
	.type		_ZN34_INTERNAL_5c92b745_4_k_cu_0d92d9574cuda3std3__45__cpo6rbeginE,@object
	.size		_ZN34_INTERNAL_5c92b745_4_k_cu_0d92d9574cuda3std3__45__cpo6rbeginE,(_ZN34_INTERNAL_5c92b745_4_k_cu_0d92d9574cuda3std6ranges3__45__cpo7advanceE - _ZN34_INTERNAL_5c92b745_4_k_cu_0d92d9574cuda3std3__45__cpo6rbeginE)
_ZN34_INTERNAL_5c92b745_4_k_cu_0d92d9574cuda3std3__45__cpo6rbeginE:
	.zero		1
	.type		_ZN34_INTERNAL_5c92b745_4_k_cu_0d92d9574cuda3std6ranges3__45__cpo7advanceE,@object
	.size		_ZN34_INTERNAL_5c92b745_4_k_cu_0d92d9574cuda3std6ranges3__45__cpo7advanceE,(_ZN34_INTERNAL_5c92b745_4_k_cu_0d92d9574cuda3std3__47nulloptE - _ZN34_INTERNAL_5c92b745_4_k_cu_0d92d9574cuda3std6ranges3__45__cpo7advanceE)
_ZN34_INTERNAL_5c92b745_4_k_cu_0d92d9574cuda3std6ranges3__45__cpo7advanceE:
	.zero		1
	.type		_ZN34_INTERNAL_5c92b745_4_k_cu_0d92d9574cuda3std3__47nulloptE,@object
	.size		_ZN34_INTERNAL_5c92b745_4_k_cu_0d92d9574cuda3std3__47nulloptE,(_ZN34_INTERNAL_5c92b745_4_k_cu_0d92d9574cuda3std6ranges3__45__cpo8distanceE - _ZN34_INTERNAL_5c92b745_4_k_cu_0d92d9574cuda3std3__47nulloptE)
_ZN34_INTERNAL_5c92b745_4_k_cu_0d92d9574cuda3std3__47nulloptE:
	.zero		1
	.type		_ZN34_INTERNAL_5c92b745_4_k_cu_0d92d9574cuda3std6ranges3__45__cpo8distanceE,@object
	.size		_ZN34_INTERNAL_5c92b745_4_k_cu_0d92d9574cuda3std6ranges3__45__cpo8distanceE,(_ZN34_INTERNAL_5c92b745_4_k_cu_0d92d9576thrust24THRUST_300001_SM_1000_NS12placeholders2_6E - _ZN34_INTERNAL_5c92b745_4_k_cu_0d92d9574cuda3std6ranges3__45__cpo8distanceE)
_ZN34_INTERNAL_5c92b745_4_k_cu_0d92d9574cuda3std6ranges3__45__cpo8distanceE:
	.zero		1
	.type		_ZN34_INTERNAL_5c92b745_4_k_cu_0d92d9576thrust24THRUST_300001_SM_1000_NS12placeholders2_6E,@object
	.size		_ZN34_INTERNAL_5c92b745_4_k_cu_0d92d9576thrust24THRUST_300001_SM_1000_NS12placeholders2_6E,(_ZN34_INTERNAL_5c92b745_4_k_cu_0d92d9574cuda3std3__45__cpo4cendE - _ZN34_INTERNAL_5c92b745_4_k_cu_0d92d9576thrust24THRUST_300001_SM_1000_NS12placeholders2_6E)
_ZN34_INTERNAL_5c92b745_4_k_cu_0d92d9576thrust24THRUST_300001_SM_1000_NS12placeholders2_6E:
	.zero		1
	.type		_ZN34_INTERNAL_5c92b745_4_k_cu_0d92d9574cuda3std3__45__cpo4cendE,@object
	.size		_ZN34_INTERNAL_5c92b745_4_k_cu_0d92d9574cuda3std3__45__cpo4cendE,(_ZN34_INTERNAL_5c92b745_4_k_cu_0d92d9574cuda3std6ranges3__45__cpo4cendE - _ZN34_INTERNAL_5c92b745_4_k_cu_0d92d9574cuda3std3__45__cpo4cendE)
_ZN34_INTERNAL_5c92b745_4_k_cu_0d92d9574cuda3std3__45__cpo4cendE:
	.zero		1
	.type		_ZN34_INTERNAL_5c92b745_4_k_cu_0d92d9574cuda3std6ranges3__45__cpo4cendE,@object
	.size		_ZN34_INTERNAL_5c92b745_4_k_cu_0d92d9574cuda3std6ranges3__45__cpo4cendE,(_ZN34_INTERNAL_5c92b745_4_k_cu_0d92d9574cuda3std3__420unreachable_sentinelE - _ZN34_INTERNAL_5c92b745_4_k_cu_0d92d9574cuda3std6ranges3__45__cpo4cendE)
_ZN34_INTERNAL_5c92b745_4_k_cu_0d92d9574cuda3std6ranges3__45__cpo4cendE:
	.zero		1
	.type		_ZN34_INTERNAL_5c92b745_4_k_cu_0d92d9574cuda3std3__420unreachable_sentinelE,@object
	.size		_ZN34_INTERNAL_5c92b745_4_k_cu_0d92d9574cuda3std3__420unreachable_sentinelE,(_ZN34_INTERNAL_5c92b745_4_k_cu_0d92d9574cuda3std6ranges3__45__cpo5ssizeE - _ZN34_INTERNAL_5c92b745_4_k_cu_0d92d9574cuda3std3__420unreachable_sentinelE)
_ZN34_INTERNAL_5c92b745_4_k_cu_0d92d9574cuda3std3__420unreachable_sentinelE:
	.zero		1
	.type		_ZN34_INTERNAL_5c92b745_4_k_cu_0d92d9574cuda3std6ranges3__45__cpo5ssizeE,@object
	.size		_ZN34_INTERNAL_5c92b745_4_k_cu_0d92d9574cuda3std6ranges3__45__cpo5ssizeE,(_ZN34_INTERNAL_5c92b745_4_k_cu_0d92d9576thrust24THRUST_300001_SM_1000_NS12placeholders3_10E - _ZN34_INTERNAL_5c92b745_4_k_cu_0d92d9574cuda3std6ranges3__45__cpo5ssizeE)
_ZN34_INTERNAL_5c92b745_4_k_cu_0d92d9574cuda3std6ranges3__45__cpo5ssizeE:
	.zero		1
	.type		_ZN34_INTERNAL_5c92b745_4_k_cu_0d92d9576thrust24THRUST_300001_SM_1000_NS12placeholders3_10E,@object
	.size		_ZN34_INTERNAL_5c92b745_4_k_cu_0d92d9576thrust24THRUST_300001_SM_1000_NS12placeholders3_10E,(_ZN34_INTERNAL_5c92b745_4_k_cu_0d92d9574cuda3std3__45__cpo5crendE - _ZN34_INTERNAL_5c92b745_4_k_cu_0d92d9576thrust24THRUST_300001_SM_1000_NS12placeholders3_10E)
_ZN34_INTERNAL_5c92b745_4_k_cu_0d92d9576thrust24THRUST_300001_SM_1000_NS12placeholders3_10E:
	.zero		1
	.type		_ZN34_INTERNAL_5c92b745_4_k_cu_0d92d9574cuda3std3__45__cpo5crendE,@object
	.size		_ZN34_INTERNAL_5c92b745_4_k_cu_0d92d9574cuda3std3__45__cpo5crendE,(_ZN34_INTERNAL_5c92b745_4_k_cu_0d92d9574cuda3std6ranges3__45__cpo4prevE - _ZN34_INTERNAL_5c92b745_4_k_cu_0d92d9574cuda3std3__45__cpo5crendE)
_ZN34_INTERNAL_5c92b745_4_k_cu_0d92d9574cuda3std3__45__cpo5crendE:
	.zero		1
	.type		_ZN34_INTERNAL_5c92b745_4_k_cu_0d92d9574cuda3std6ranges3__45__cpo4prevE,@object
	.size		_ZN34_INTERNAL_5c92b745_4_k_cu_0d92d9574cuda3std6ranges3__45__cpo4prevE,(_ZN34_INTERNAL_5c92b745_4_k_cu_0d92d9574cuda3std6ranges3__45__cpo9iter_moveE - _ZN34_INTERNAL_5c92b745_4_k_cu_0d92d9574cuda3std6ranges3__45__cpo4prevE)
_ZN34_INTERNAL_5c92b745_4_k_cu_0d92d9574cuda3std6ranges3__45__cpo4prevE:
	.zero		1
	.type		_ZN34_INTERNAL_5c92b745_4_k_cu_0d92d9574cuda3std6ranges3__45__cpo9iter_moveE,@object
	.size		_ZN34_INTERNAL_5c92b745_4_k_cu_0d92d9574cuda3std6ranges3__45__cpo9iter_moveE,(_ZN34_INTERNAL_5c92b745_4_k_cu_0d92d9576thrust24THRUST_300001_SM_1000_NS12placeholders2_2E - _ZN34_INTERNAL_5c92b745_4_k_cu_0d92d9574cuda3std6ranges3__45__cpo9iter_moveE)
_ZN34_INTERNAL_5c92b745_4_k_cu_0d92d9574cuda3std6ranges3__45__cpo9iter_moveE:
	.zero		1
	.type		_ZN34_INTERNAL_5c92b745_4_k_cu_0d92d9576thrust24THRUST_300001_SM_1000_NS12placeholders2_2E,@object
	.size		_ZN34_INTERNAL_5c92b745_4_k_cu_0d92d9576thrust24THRUST_300001_SM_1000_NS12placeholders2_2E,(_ZN34_INTERNAL_5c92b745_4_k_cu_0d92d9576thrust24THRUST_300001_SM_1000_NS12placeholders2_4E - _ZN34_INTERNAL_5c92b745_4_k_cu_0d92d9576thrust24THRUST_300001_SM_1000_NS12placeholders2_2E)
_ZN34_INTERNAL_5c92b745_4_k_cu_0d92d9576thrust24THRUST_300001_SM_1000_NS12placeholders2_2E:
	.zero		1
	.type		_ZN34_INTERNAL_5c92b745_4_k_cu_0d92d9576thrust24THRUST_300001_SM_1000_NS12placeholders2_4E,@object
	.size		_ZN34_INTERNAL_5c92b745_4_k_cu_0d92d9576thrust24THRUST_300001_SM_1000_NS12placeholders2_4E,(_ZN34_INTERNAL_5c92b745_4_k_cu_0d92d9574cuda3std3__45__cpo3endE - _ZN34_INTERNAL_5c92b745_4_k_cu_0d92d9576thrust24THRUST_300001_SM_1000_NS12placeholders2_4E)
_ZN34_INTERNAL_5c92b745_4_k_cu_0d92d9576thrust24THRUST_300001_SM_1000_NS12placeholders2_4E:
	.zero		1
	.type		_ZN34_INTERNAL_5c92b745_4_k_cu_0d92d9574cuda3std3__45__cpo3endE,@object
	.size		_ZN34_INTERNAL_5c92b745_4_k_cu_0d92d9574cuda3std3__45__cpo3endE,(_ZN34_INTERNAL_5c92b745_4_k_cu_0d92d9574cuda3std6ranges3__45__cpo3endE - _ZN34_INTERNAL_5c92b745_4_k_cu_0d92d9574cuda3std3__45__cpo3endE)
_ZN34_INTERNAL_5c92b745_4_k_cu_0d92d9574cuda3std3__45__cpo3endE:
	.zero		1
	.type		_ZN34_INTERNAL_5c92b745_4_k_cu_0d92d9574cuda3std6ranges3__45__cpo3endE,@object
	.size		_ZN34_INTERNAL_5c92b745_4_k_cu_0d92d9574cuda3std6ranges3__45__cpo3endE,(_ZN34_INTERNAL_5c92b745_4_k_cu_0d92d9574cuda3std3__419piecewise_constructE - _ZN34_INTERNAL_5c92b745_4_k_cu_0d92d9574cuda3std6ranges3__45__cpo3endE)
_ZN34_INTERNAL_5c92b745_4_k_cu_0d92d9574cuda3std6ranges3__45__cpo3endE:
	.zero		1
	.type		_ZN34_INTERNAL_5c92b745_4_k_cu_0d92d9574cuda3std3__419piecewise_constructE,@object
	.size		_ZN34_INTERNAL_5c92b745_4_k_cu_0d92d9574cuda3std3__419piecewise_constructE,(_ZN34_INTERNAL_5c92b745_4_k_cu_0d92d9574cuda3std6ranges3__45__cpo5cdataE - _ZN34_INTERNAL_5c92b745_4_k_cu_0d92d9574cuda3std3__419piecewise_constructE)
_ZN34_INTERNAL_5c92b745_4_k_cu_0d92d9574cuda3std3__419piecewise_constructE:
	.zero		1
	.type		_ZN34_INTERNAL_5c92b745_4_k_cu_0d92d9574cuda3std6ranges3__45__cpo5cdataE,@object
	.size		_ZN34_INTERNAL_5c92b745_4_k_cu_0d92d9574cuda3std6ranges3__45__cpo5cdataE,(_ZN34_INTERNAL_5c92b745_4_k_cu_0d92d9576thrust24THRUST_300001_SM_1000_NS12placeholders2_8E - _ZN34_INTERNAL_5c92b745_4_k_cu_0d92d9574cuda3std6ranges3__45__cpo5cdataE)
_ZN34_INTERNAL_5c92b745_4_k_cu_0d92d9574cuda3std6ranges3__45__cpo5cdataE:
	.zero		1
	.type		_ZN34_INTERNAL_5c92b745_4_k_cu_0d92d9576thrust24THRUST_300001_SM_1000_NS12placeholders2_8E,@object
	.size		_ZN34_INTERNAL_5c92b745_4_k_cu_0d92d9576thrust24THRUST_300001_SM_1000_NS12placeholders2_8E,(_ZN34_INTERNAL_5c92b745_4_k_cu_0d92d9574cuda3std3__45__cpo4rendE - _ZN34_INTERNAL_5c92b745_4_k_cu_0d92d9576thrust24THRUST_300001_SM_1000_NS12placeholders2_8E)
_ZN34_INTERNAL_5c92b745_4_k_cu_0d92d9576thrust24THRUST_300001_SM_1000_NS12placeholders2_8E:
	.zero		1
	.type		_ZN34_INTERNAL_5c92b745_4_k_cu_0d92d9574cuda3std3__45__cpo4rendE,@object
	.size		_ZN34_INTERNAL_5c92b745_4_k_cu_0d92d9574cuda3std3__45__cpo4rendE,(_ZN34_INTERNAL_5c92b745_4_k_cu_0d92d9574cuda3std6ranges3__45__cpo9iter_swapE - _ZN34_INTERNAL_5c92b745_4_k_cu_0d92d9574cuda3std3__45__cpo4rendE)
_ZN34_INTERNAL_5c92b745_4_k_cu_0d92d9574cuda3std3__45__cpo4rendE:
	.zero		1
	.type		_ZN34_INTERNAL_5c92b745_4_k_cu_0d92d9574cuda3std6ranges3__45__cpo9iter_swapE,@object
	.size		_ZN34_INTERNAL_5c92b745_4_k_cu_0d92d9574cuda3std6ranges3__45__cpo9iter_swapE,(_ZN34_INTERNAL_5c92b745_4_k_cu_0d92d9574cuda3std3__48unexpectE - _ZN34_INTERNAL_5c92b745_4_k_cu_0d92d9574cuda3std6ranges3__45__cpo9iter_swapE)
_ZN34_INTERNAL_5c92b745_4_k_cu_0d92d9574cuda3std6ranges3__45__cpo9iter_swapE:
	.zero		1
	.type		_ZN34_INTERNAL_5c92b745_4_k_cu_0d92d9574cuda3std3__48unexpectE,@object
	.size		_ZN34_INTERNAL_5c92b745_4_k_cu_0d92d9574cuda3std3__48unexpectE,(_ZN34_INTERNAL_5c92b745_4_k_cu_0d92d9576thrust24THRUST_300001_SM_1000_NS6system6detail10sequential3seqE - _ZN34_INTERNAL_5c92b745_4_k_cu_0d92d9574cuda3std3__48unexpectE)
_ZN34_INTERNAL_5c92b745_4_k_cu_0d92d9574cuda3std3__48unexpectE:
	.zero		1
	.type		_ZN34_INTERNAL_5c92b745_4_k_cu_0d92d9576thrust24THRUST_300001_SM_1000_NS6system6detail10sequential3seqE,@object
	.size		_ZN34_INTERNAL_5c92b745_4_k_cu_0d92d9576thrust24THRUST_300001_SM_1000_NS6system6detail10sequential3seqE,(.L_29 - _ZN34_INTERNAL_5c92b745_4_k_cu_0d92d9576thrust24THRUST_300001_SM_1000_NS6system6detail10sequential3seqE)
_ZN34_INTERNAL_5c92b745_4_k_cu_0d92d9576thrust24THRUST_300001_SM_1000_NS6system6detail10sequential3seqE:
	.zero		1
.L_29:


//--------------------- .nv.shared._Z26kgemm_4bit_inference_naiveIfLi128ELi32EEviiiPT_PhPfPKfS1_iiii --------------------------
	.section	.nv.shared._Z26kgemm_4bit_inference_naiveIfLi128ELi32EEviiiPT_PhPfPKfS1_iiii,"aw",@nobits
	.sectionflags	@""
	.align	4
.nv.shared._Z26kgemm_4bit_inference_naiveIfLi128ELi32EEviiiPT_PhPfPKfS1_iiii:
	.zero		1088


//--------------------- .nv.shared._Z26kgemm_4bit_inference_naiveI13__nv_bfloat16Li128ELi16EEviiiPT_PhPfPKfS2_iiii --------------------------
	.section	.nv.shared._Z26kgemm_4bit_inference_naiveI13__nv_bfloat16Li128ELi16EEviiiPT_PhPfPKfS2_iiii,"aw",@nobits
	.sectionflags	@""
	.align	2
.nv.shared._Z26kgemm_4bit_inference_naiveI13__nv_bfloat16Li128ELi16EEviiiPT_PhPfPKfS2_iiii:
	.zero		1056


//--------------------- .nv.shared._Z26kgemm_4bit_inference_naiveI6__halfLi128ELi16EEviiiPT_PhPfPKfS2_iiii --------------------------
	.section	.nv.shared._Z26kgemm_4bit_inference_naiveI6__halfLi128ELi16EEviiiPT_PhPfPKfS2_iiii,"aw",@nobits
	.sectionflags	@""
	.align	2
.nv.shared._Z26kgemm_4bit_inference_naiveI6__halfLi128ELi16EEviiiPT_PhPfPKfS2_iiii:
	.zero		1056


//--------------------- .nv.constant0._ZN3cub18CUB_300001_SM_10006detail11EmptyKernelIvEEvv --------------------------
	.section	.nv.constant0._ZN3cub18CUB_300001_SM_10006detail11EmptyKernelIvEEvv,"a",@progbits
	.sectionflags	@""
	.align	4
.nv.constant0._ZN3cub18CUB_300001_SM_10006detail11EmptyKernelIvEEvv:
	.zero		896


//--------------------- .nv.constant0._Z26kgemm_4bit_inference_naiveIfLi128ELi32EEviiiPT_PhPfPKfS1_iiii --------------------------
	.section	.nv.constant0._Z26kgemm_4bit_inference_naiveIfLi128ELi32EEviiiPT_PhPfPKfS1_iiii,"a",@progbits
	.sectionflags	@""
	.align	4
.nv.constant0._Z26kgemm_4bit_inference_naiveIfLi128ELi32EEviiiPT_PhPfPKfS1_iiii:
	.zero		968


//--------------------- .nv.constant0._Z26kgemm_4bit_inference_naiveI13__nv_bfloat16Li128ELi16EEviiiPT_PhPfPKfS2_iiii --------------------------
	.section	.nv.constant0._Z26kgemm_4bit_inference_naiveI13__nv_bfloat16Li128ELi16EEviiiPT_PhPfPKfS2_iiii,"a",@progbits
	.sectionflags	@""
	.align	4
.nv.constant0._Z26kgemm_4bit_inference_naiveI13__nv_bfloat16Li128ELi16EEviiiPT_PhPfPKfS2_iiii:
	.zero		968


//--------------------- .nv.constant0._Z26kgemm_4bit_inference_naiveI6__halfLi128ELi16EEviiiPT_PhPfPKfS2_iiii --------------------------
	.section	.nv.constant0._Z26kgemm_4bit_inference_naiveI6__halfLi128ELi16EEviiiPT_PhPfPKfS2_iiii,"a",@progbits
	.sectionflags	@""
	.align	4
.nv.constant0._Z26kgemm_4bit_inference_naiveI6__halfLi128ELi16EEviiiPT_PhPfPKfS2_iiii:
	.zero		968


//--------------------- SYMBOLS --------------------------

	.type		.nv.reservedSmem.offset0,@object
	.size		.nv.reservedSmem.offset0,0x4
	.type		.nv.reservedSmem.cap,@object
	.size		.nv.reservedSmem.cap,0x4
